//
// Generated by NVIDIA NVVM Compiler
//
// Compiler Build ID: CL-36424714
// Cuda compilation tools, release 13.0, V13.0.88
// Based on NVVM 20.0.0
//

.version 9.0
.target sm_100
.address_size 64

	// .globl	_Z7gpuInitIdEvPT_m
// _ZZN3cub18CUB_300001_SM_10006detail6reduce28DeviceReduceSingleTileKernelINS2_10policy_hubIdyN4cuda3std3__44plusIvEEE10Policy1000EPdSC_yS9_ddNS7_10__identityEEEvT0_T1_T2_T3_T4_T6_E12temp_storage has been demoted
// _ZZN3cub18CUB_300001_SM_10006detail6reduce18DeviceReduceKernelINS2_10policy_hubIdyN4cuda3std3__44plusIvEEE10Policy1000EPdyS9_dNS7_10__identityEEEvT0_PT3_T1_NS0_13GridEvenShareISH_EET2_T4_E12temp_storage has been demoted
// _ZZN3cub18CUB_300001_SM_10006detail6reduce28DeviceReduceSingleTileKernelINS2_10policy_hubIdyN4cuda3std3__44plusIvEEE10Policy1000EPdSC_iS9_ddNS7_10__identityEEEvT0_T1_T2_T3_T4_T6_E12temp_storage has been demoted
.global .align 1 .b8 _ZN31_INTERNAL_bf329d29_4_k_cu_temps4cuda3std3__45__cpo5beginE[1];
.global .align 1 .b8 _ZN31_INTERNAL_bf329d29_4_k_cu_temps4cuda3std3__45__cpo3endE[1];
.global .align 1 .b8 _ZN31_INTERNAL_bf329d29_4_k_cu_temps4cuda3std3__45__cpo6cbeginE[1];
.global .align 1 .b8 _ZN31_INTERNAL_bf329d29_4_k_cu_temps4cuda3std3__45__cpo4cendE[1];
.global .align 1 .b8 _ZN31_INTERNAL_bf329d29_4_k_cu_temps4cuda3std3__45__cpo6rbeginE[1];
.global .align 1 .b8 _ZN31_INTERNAL_bf329d29_4_k_cu_temps4cuda3std3__45__cpo4rendE[1];
.global .align 1 .b8 _ZN31_INTERNAL_bf329d29_4_k_cu_temps4cuda3std3__45__cpo7crbeginE[1];
.global .align 1 .b8 _ZN31_INTERNAL_bf329d29_4_k_cu_temps4cuda3std3__45__cpo5crendE[1];
.global .align 1 .b8 _ZN31_INTERNAL_bf329d29_4_k_cu_temps4cuda3std3__433_GLOBAL__N__bf329d29_4_k_cu_temps6ignoreE[1];
.global .align 1 .b8 _ZN31_INTERNAL_bf329d29_4_k_cu_temps4cuda3std3__419piecewise_constructE[1];
.global .align 1 .b8 _ZN31_INTERNAL_bf329d29_4_k_cu_temps4cuda3std3__48in_placeE[1];
.global .align 1 .b8 _ZN31_INTERNAL_bf329d29_4_k_cu_temps4cuda3std3__420unreachable_sentinelE[1];
.global .align 1 .b8 _ZN31_INTERNAL_bf329d29_4_k_cu_temps4cuda3std3__47nulloptE[1];
.global .align 1 .b8 _ZN31_INTERNAL_bf329d29_4_k_cu_temps4cuda3std3__48unexpectE[1];
.global .align 1 .b8 _ZN31_INTERNAL_bf329d29_4_k_cu_temps4cuda3std6ranges3__45__cpo4swapE[1];
.global .align 1 .b8 _ZN31_INTERNAL_bf329d29_4_k_cu_temps4cuda3std6ranges3__45__cpo9iter_moveE[1];
.global .align 1 .b8 _ZN31_INTERNAL_bf329d29_4_k_cu_temps4cuda3std6ranges3__45__cpo5beginE[1];
.global .align 1 .b8 _ZN31_INTERNAL_bf329d29_4_k_cu_temps4cuda3std6ranges3__45__cpo3endE[1];
.global .align 1 .b8 _ZN31_INTERNAL_bf329d29_4_k_cu_temps4cuda3std6ranges3__45__cpo6cbeginE[1];
.global .align 1 .b8 _ZN31_INTERNAL_bf329d29_4_k_cu_temps4cuda3std6ranges3__45__cpo4cendE[1];
.global .align 1 .b8 _ZN31_INTERNAL_bf329d29_4_k_cu_temps4cuda3std6ranges3__45__cpo7advanceE[1];
.global .align 1 .b8 _ZN31_INTERNAL_bf329d29_4_k_cu_temps4cuda3std6ranges3__45__cpo9iter_swapE[1];
.global .align 1 .b8 _ZN31_INTERNAL_bf329d29_4_k_cu_temps4cuda3std6ranges3__45__cpo4nextE[1];
.global .align 1 .b8 _ZN31_INTERNAL_bf329d29_4_k_cu_temps4cuda3std6ranges3__45__cpo4prevE[1];
.global .align 1 .b8 _ZN31_INTERNAL_bf329d29_4_k_cu_temps4cuda3std6ranges3__45__cpo4dataE[1];
.global .align 1 .b8 _ZN31_INTERNAL_bf329d29_4_k_cu_temps4cuda3std6ranges3__45__cpo5cdataE[1];
.global .align 1 .b8 _ZN31_INTERNAL_bf329d29_4_k_cu_temps4cuda3std6ranges3__45__cpo4sizeE[1];
.global .align 1 .b8 _ZN31_INTERNAL_bf329d29_4_k_cu_temps4cuda3std6ranges3__45__cpo5ssizeE[1];
.global .align 1 .b8 _ZN31_INTERNAL_bf329d29_4_k_cu_temps4cuda3std6ranges3__45__cpo8distanceE[1];
.global .align 1 .b8 _ZN31_INTERNAL_bf329d29_4_k_cu_temps6thrust24THRUST_300001_SM_1000_NS6system6detail10sequential3seqE[1];
.global .align 1 .b8 _ZN31_INTERNAL_bf329d29_4_k_cu_temps6thrust24THRUST_300001_SM_1000_NS12placeholders2_1E[1];
.global .align 1 .b8 _ZN31_INTERNAL_bf329d29_4_k_cu_temps6thrust24THRUST_300001_SM_1000_NS12placeholders2_2E[1];
.global .align 1 .b8 _ZN31_INTERNAL_bf329d29_4_k_cu_temps6thrust24THRUST_300001_SM_1000_NS12placeholders2_3E[1];
.global .align 1 .b8 _ZN31_INTERNAL_bf329d29_4_k_cu_temps6thrust24THRUST_300001_SM_1000_NS12placeholders2_4E[1];
.global .align 1 .b8 _ZN31_INTERNAL_bf329d29_4_k_cu_temps6thrust24THRUST_300001_SM_1000_NS12placeholders2_5E[1];
.global .align 1 .b8 _ZN31_INTERNAL_bf329d29_4_k_cu_temps6thrust24THRUST_300001_SM_1000_NS12placeholders2_6E[1];
.global .align 1 .b8 _ZN31_INTERNAL_bf329d29_4_k_cu_temps6thrust24THRUST_300001_SM_1000_NS12placeholders2_7E[1];
.global .align 1 .b8 _ZN31_INTERNAL_bf329d29_4_k_cu_temps6thrust24THRUST_300001_SM_1000_NS12placeholders2_8E[1];
.global .align 1 .b8 _ZN31_INTERNAL_bf329d29_4_k_cu_temps6thrust24THRUST_300001_SM_1000_NS12placeholders2_9E[1];
.global .align 1 .b8 _ZN31_INTERNAL_bf329d29_4_k_cu_temps6thrust24THRUST_300001_SM_1000_NS12placeholders3_10E[1];

.visible .entry _Z7gpuInitIdEvPT_m(
	.param .u64 .ptr .align 1 _Z7gpuInitIdEvPT_m_param_0,
	.param .u64 _Z7gpuInitIdEvPT_m_param_1
)
{
	.reg .pred 	%p<3>;
	.reg .b32 	%r<10>;
	.reg .b64 	%rd<10>;
	.reg .b64 	%fd<2>;

	ld.param.u64 	%rd5, [_Z7gpuInitIdEvPT_m_param_0];
	ld.param.u64 	%rd6, [_Z7gpuInitIdEvPT_m_param_1];
	mov.u32 	%r6, %tid.x;
	mov.u32 	%r7, %ctaid.x;
	mov.u32 	%r1, %ntid.x;
	mad.lo.s32 	%r9, %r7, %r1, %r6;
	cvt.u64.u32 	%rd9, %r9;
	setp.le.u64 	%p1, %rd6, %rd9;
	@%p1 bra 	$L__BB0_3;
	mov.u32 	%r8, %nctaid.x;
	mul.lo.s32 	%r3, %r1, %r8;
	cvta.to.global.u64 	%rd2, %rd5;
$L__BB0_2:
	cvt.rn.f64.u32 	%fd1, %r9;
	shl.b64 	%rd7, %rd9, 3;
	add.s64 	%rd8, %rd2, %rd7;
	st.global.f64 	[%rd8], %fd1;
	add.s32 	%r9, %r9, %r3;
	cvt.u64.u32 	%rd9, %r9;
	setp.gt.u64 	%p2, %rd6, %rd9;
	@%p2 bra 	$L__BB0_2;
$L__BB0_3:
	ret;

}
	// .globl	_ZN3cub18CUB_300001_SM_10006detail11EmptyKernelIvEEvv
.visible .entry _ZN3cub18CUB_300001_SM_10006detail11EmptyKernelIvEEvv()
{


	ret;

}
	// .globl	_ZN3cub18CUB_300001_SM_10006detail6reduce28DeviceReduceSingleTileKernelINS2_10policy_hubIdyN4cuda3std3__44plusIvEEE10Policy1000EPdSC_yS9_ddNS7_10__identityEEEvT0_T1_T2_T3_T4_T6_
.visible .entry _ZN3cub18CUB_300001_SM_10006detail6reduce28DeviceReduceSingleTileKernelINS2_10policy_hubIdyN4cuda3std3__44plusIvEEE10Policy1000EPdSC_yS9_ddNS7_10__identityEEEvT0_T1_T2_T3_T4_T6_(
	.param .u64 .ptr .align 1 _ZN3cub18CUB_300001_SM_10006detail6reduce28DeviceReduceSingleTileKernelINS2_10policy_hubIdyN4cuda3std3__44plusIvEEE10Policy1000EPdSC_yS9_ddNS7_10__identityEEEvT0_T1_T2_T3_T4_T6__param_0,
	.param .u64 .ptr .align 1 _ZN3cub18CUB_300001_SM_10006detail6reduce28DeviceReduceSingleTileKernelINS2_10policy_hubIdyN4cuda3std3__44plusIvEEE10Policy1000EPdSC_yS9_ddNS7_10__identityEEEvT0_T1_T2_T3_T4_T6__param_1,
	.param .u64 _ZN3cub18CUB_300001_SM_10006detail6reduce28DeviceReduceSingleTileKernelINS2_10policy_hubIdyN4cuda3std3__44plusIvEEE10Policy1000EPdSC_yS9_ddNS7_10__identityEEEvT0_T1_T2_T3_T4_T6__param_2,
	.param .align 1 .b8 _ZN3cub18CUB_300001_SM_10006detail6reduce28DeviceReduceSingleTileKernelINS2_10policy_hubIdyN4cuda3std3__44plusIvEEE10Policy1000EPdSC_yS9_ddNS7_10__identityEEEvT0_T1_T2_T3_T4_T6__param_3[1],
	.param .f64 _ZN3cub18CUB_300001_SM_10006detail6reduce28DeviceReduceSingleTileKernelINS2_10policy_hubIdyN4cuda3std3__44plusIvEEE10Policy1000EPdSC_yS9_ddNS7_10__identityEEEvT0_T1_T2_T3_T4_T6__param_4,
	.param .align 1 .b8 _ZN3cub18CUB_300001_SM_10006detail6reduce28DeviceReduceSingleTileKernelINS2_10policy_hubIdyN4cuda3std3__44plusIvEEE10Policy1000EPdSC_yS9_ddNS7_10__identityEEEvT0_T1_T2_T3_T4_T6__param_5[1]
)
.maxntid 512
.minnctapersm 1
{
	.reg .pred 	%p<43>;
	.reg .b32 	%r<115>;
	.reg .b64 	%rd<88>;
	.reg .b64 	%fd<220>;
	// demoted variable
	.shared .align 8 .b8 _ZZN3cub18CUB_300001_SM_10006detail6reduce28DeviceReduceSingleTileKernelINS2_10policy_hubIdyN4cuda3std3__44plusIvEEE10Policy1000EPdSC_yS9_ddNS7_10__identityEEEvT0_T1_T2_T3_T4_T6_E12temp_storage[152];
	ld.param.u64 	%rd17, [_ZN3cub18CUB_300001_SM_10006detail6reduce28DeviceReduceSingleTileKernelINS2_10policy_hubIdyN4cuda3std3__44plusIvEEE10Policy1000EPdSC_yS9_ddNS7_10__identityEEEvT0_T1_T2_T3_T4_T6__param_0];
	ld.param.u64 	%rd19, [_ZN3cub18CUB_300001_SM_10006detail6reduce28DeviceReduceSingleTileKernelINS2_10policy_hubIdyN4cuda3std3__44plusIvEEE10Policy1000EPdSC_yS9_ddNS7_10__identityEEEvT0_T1_T2_T3_T4_T6__param_1];
	ld.param.u64 	%rd18, [_ZN3cub18CUB_300001_SM_10006detail6reduce28DeviceReduceSingleTileKernelINS2_10policy_hubIdyN4cuda3std3__44plusIvEEE10Policy1000EPdSC_yS9_ddNS7_10__identityEEEvT0_T1_T2_T3_T4_T6__param_2];
	ld.param.f64 	%fd28, [_ZN3cub18CUB_300001_SM_10006detail6reduce28DeviceReduceSingleTileKernelINS2_10policy_hubIdyN4cuda3std3__44plusIvEEE10Policy1000EPdSC_yS9_ddNS7_10__identityEEEvT0_T1_T2_T3_T4_T6__param_4];
	cvta.to.global.u64 	%rd1, %rd19;
	setp.ne.s64 	%p1, %rd18, 0;
	@%p1 bra 	$L__BB2_3;
	mov.u32 	%r105, %tid.x;
	setp.ne.s32 	%p42, %r105, 0;
	@%p42 bra 	$L__BB2_39;
	st.global.f64 	[%rd1], %fd28;
	bra.uni 	$L__BB2_39;
$L__BB2_3:
	setp.gt.u64 	%p2, %rd18, 3583;
	@%p2 bra 	$L__BB2_21;
	cvt.u32.u64 	%r1, %rd18;
	mov.u32 	%r2, %tid.x;
	setp.ge.u32 	%p14, %r2, %r1;
	mov.f64 	%fd211, 0d0000000000000000;
	mov.u32 	%r109, %r2;
	@%p14 bra 	$L__BB2_6;
	mul.wide.u32 	%rd70, %r2, 8;
	add.s64 	%rd69, %rd17, %rd70;
	// begin inline asm
	ld.global.nc.u64 %rd68, [%rd69];
	// end inline asm
	mov.b64 	%fd211, %rd68;
	add.s32 	%r109, %r2, 512;
$L__BB2_6:
	setp.ge.u32 	%p15, %r109, %r1;
	@%p15 bra 	$L__BB2_12;
	not.b32 	%r55, %r109;
	add.s32 	%r5, %r55, %r1;
	and.b32  	%r56, %r5, 1536;
	setp.eq.s32 	%p16, %r56, 1536;
	@%p16 bra 	$L__BB2_10;
	mul.wide.u32 	%rd71, %r109, 8;
	add.s64 	%rd83, %rd17, %rd71;
	shr.u32 	%r57, %r5, 9;
	add.s32 	%r58, %r57, 1;
	and.b32  	%r59, %r58, 3;
	neg.s32 	%r107, %r59;
$L__BB2_9:
	.pragma "nounroll";
	// begin inline asm
	ld.global.nc.u64 %rd72, [%rd83];
	// end inline asm
	mov.b64 	%fd104, %rd72;
	add.f64 	%fd211, %fd211, %fd104;
	add.s32 	%r109, %r109, 512;
	add.s64 	%rd83, %rd83, 4096;
	add.s32 	%r107, %r107, 1;
	setp.ne.s32 	%p17, %r107, 0;
	@%p17 bra 	$L__BB2_9;
$L__BB2_10:
	setp.lt.u32 	%p18, %r5, 1536;
	@%p18 bra 	$L__BB2_12;
$L__BB2_11:
	mul.wide.s32 	%rd82, %r109, 8;
	add.s64 	%rd75, %rd17, %rd82;
	// begin inline asm
	ld.global.nc.u64 %rd74, [%rd75];
	// end inline asm
	mov.b64 	%fd105, %rd74;
	add.f64 	%fd106, %fd211, %fd105;
	add.s64 	%rd77, %rd75, 4096;
	// begin inline asm
	ld.global.nc.u64 %rd76, [%rd77];
	// end inline asm
	mov.b64 	%fd107, %rd76;
	add.f64 	%fd108, %fd106, %fd107;
	add.s64 	%rd79, %rd75, 8192;
	// begin inline asm
	ld.global.nc.u64 %rd78, [%rd79];
	// end inline asm
	mov.b64 	%fd109, %rd78;
	add.f64 	%fd110, %fd108, %fd109;
	add.s64 	%rd81, %rd75, 12288;
	// begin inline asm
	ld.global.nc.u64 %rd80, [%rd81];
	// end inline asm
	mov.b64 	%fd111, %rd80;
	add.f64 	%fd211, %fd110, %fd111;
	add.s32 	%r109, %r109, 2048;
	setp.lt.s32 	%p19, %r109, %r1;
	@%p19 bra 	$L__BB2_11;
$L__BB2_12:
	setp.lt.u64 	%p20, %rd18, 512;
	@%p20 bra 	$L__BB2_17;
	// begin inline asm
	mov.u32 %r84, %laneid;
	// end inline asm
	mov.b32 	%r85, 1;
	mov.b32 	%r98, 31;
	mov.b32 	%r99, -1;
	// begin inline asm
	{  .reg .u32 lo;  .reg .u32 hi;  .reg .pred p;  .reg .f64 r0;  mov.b64 %fd166, %fd211;  mov.b64 {lo, hi}, %fd211;  shfl.sync.down.b32 lo|p, lo, %r85, %r98, %r99;  shfl.sync.down.b32 hi|p, hi, %r85, %r98, %r99;  mov.b64 r0, {lo, hi};  @p add.f64 %fd166, %fd166, r0;}
	// end inline asm
	mov.b32 	%r88, 2;
	// begin inline asm
	{  .reg .u32 lo;  .reg .u32 hi;  .reg .pred p;  .reg .f64 r0;  mov.b64 %fd168, %fd166;  mov.b64 {lo, hi}, %fd166;  shfl.sync.down.b32 lo|p, lo, %r88, %r98, %r99;  shfl.sync.down.b32 hi|p, hi, %r88, %r98, %r99;  mov.b64 r0, {lo, hi};  @p add.f64 %fd168, %fd168, r0;}
	// end inline asm
	mov.b32 	%r91, 4;
	// begin inline asm
	{  .reg .u32 lo;  .reg .u32 hi;  .reg .pred p;  .reg .f64 r0;  mov.b64 %fd170, %fd168;  mov.b64 {lo, hi}, %fd168;  shfl.sync.down.b32 lo|p, lo, %r91, %r98, %r99;  shfl.sync.down.b32 hi|p, hi, %r91, %r98, %r99;  mov.b64 r0, {lo, hi};  @p add.f64 %fd170, %fd170, r0;}
	// end inline asm
	mov.b32 	%r94, 8;
	// begin inline asm
	{  .reg .u32 lo;  .reg .u32 hi;  .reg .pred p;  .reg .f64 r0;  mov.b64 %fd172, %fd170;  mov.b64 {lo, hi}, %fd170;  shfl.sync.down.b32 lo|p, lo, %r94, %r98, %r99;  shfl.sync.down.b32 hi|p, hi, %r94, %r98, %r99;  mov.b64 r0, {lo, hi};  @p add.f64 %fd172, %fd172, r0;}
	// end inline asm
	mov.b32 	%r97, 16;
	// begin inline asm
	{  .reg .u32 lo;  .reg .u32 hi;  .reg .pred p;  .reg .f64 r0;  mov.b64 %fd219, %fd172;  mov.b64 {lo, hi}, %fd172;  shfl.sync.down.b32 lo|p, lo, %r97, %r98, %r99;  shfl.sync.down.b32 hi|p, hi, %r97, %r98, %r99;  mov.b64 r0, {lo, hi};  @p add.f64 %fd219, %fd219, r0;}
	// end inline asm
	setp.ne.s32 	%p39, %r84, 0;
	@%p39 bra 	$L__BB2_15;
	shr.u32 	%r100, %r2, 2;
	and.b32  	%r101, %r100, 248;
	mov.u32 	%r102, _ZZN3cub18CUB_300001_SM_10006detail6reduce28DeviceReduceSingleTileKernelINS2_10policy_hubIdyN4cuda3std3__44plusIvEEE10Policy1000EPdSC_yS9_ddNS7_10__identityEEEvT0_T1_T2_T3_T4_T6_E12temp_storage;
	add.s32 	%r103, %r102, %r101;
	st.shared.f64 	[%r103+16], %fd219;
$L__BB2_15:
	bar.sync 	0;
	setp.ne.s32 	%p40, %r2, 0;
	@%p40 bra 	$L__BB2_37;
	ld.shared.f64 	%fd176, [_ZZN3cub18CUB_300001_SM_10006detail6reduce28DeviceReduceSingleTileKernelINS2_10policy_hubIdyN4cuda3std3__44plusIvEEE10Policy1000EPdSC_yS9_ddNS7_10__identityEEEvT0_T1_T2_T3_T4_T6_E12temp_storage+24];
	add.f64 	%fd177, %fd219, %fd176;
	ld.shared.f64 	%fd178, [_ZZN3cub18CUB_300001_SM_10006detail6reduce28DeviceReduceSingleTileKernelINS2_10policy_hubIdyN4cuda3std3__44plusIvEEE10Policy1000EPdSC_yS9_ddNS7_10__identityEEEvT0_T1_T2_T3_T4_T6_E12temp_storage+32];
	add.f64 	%fd179, %fd177, %fd178;
	ld.shared.f64 	%fd180, [_ZZN3cub18CUB_300001_SM_10006detail6reduce28DeviceReduceSingleTileKernelINS2_10policy_hubIdyN4cuda3std3__44plusIvEEE10Policy1000EPdSC_yS9_ddNS7_10__identityEEEvT0_T1_T2_T3_T4_T6_E12temp_storage+40];
	add.f64 	%fd181, %fd179, %fd180;
	ld.shared.f64 	%fd182, [_ZZN3cub18CUB_300001_SM_10006detail6reduce28DeviceReduceSingleTileKernelINS2_10policy_hubIdyN4cuda3std3__44plusIvEEE10Policy1000EPdSC_yS9_ddNS7_10__identityEEEvT0_T1_T2_T3_T4_T6_E12temp_storage+48];
	add.f64 	%fd183, %fd181, %fd182;
	ld.shared.f64 	%fd184, [_ZZN3cub18CUB_300001_SM_10006detail6reduce28DeviceReduceSingleTileKernelINS2_10policy_hubIdyN4cuda3std3__44plusIvEEE10Policy1000EPdSC_yS9_ddNS7_10__identityEEEvT0_T1_T2_T3_T4_T6_E12temp_storage+56];
	add.f64 	%fd185, %fd183, %fd184;
	ld.shared.f64 	%fd186, [_ZZN3cub18CUB_300001_SM_10006detail6reduce28DeviceReduceSingleTileKernelINS2_10policy_hubIdyN4cuda3std3__44plusIvEEE10Policy1000EPdSC_yS9_ddNS7_10__identityEEEvT0_T1_T2_T3_T4_T6_E12temp_storage+64];
	add.f64 	%fd187, %fd185, %fd186;
	ld.shared.f64 	%fd188, [_ZZN3cub18CUB_300001_SM_10006detail6reduce28DeviceReduceSingleTileKernelINS2_10policy_hubIdyN4cuda3std3__44plusIvEEE10Policy1000EPdSC_yS9_ddNS7_10__identityEEEvT0_T1_T2_T3_T4_T6_E12temp_storage+72];
	add.f64 	%fd189, %fd187, %fd188;
	ld.shared.f64 	%fd190, [_ZZN3cub18CUB_300001_SM_10006detail6reduce28DeviceReduceSingleTileKernelINS2_10policy_hubIdyN4cuda3std3__44plusIvEEE10Policy1000EPdSC_yS9_ddNS7_10__identityEEEvT0_T1_T2_T3_T4_T6_E12temp_storage+80];
	add.f64 	%fd191, %fd189, %fd190;
	ld.shared.f64 	%fd192, [_ZZN3cub18CUB_300001_SM_10006detail6reduce28DeviceReduceSingleTileKernelINS2_10policy_hubIdyN4cuda3std3__44plusIvEEE10Policy1000EPdSC_yS9_ddNS7_10__identityEEEvT0_T1_T2_T3_T4_T6_E12temp_storage+88];
	add.f64 	%fd193, %fd191, %fd192;
	ld.shared.f64 	%fd194, [_ZZN3cub18CUB_300001_SM_10006detail6reduce28DeviceReduceSingleTileKernelINS2_10policy_hubIdyN4cuda3std3__44plusIvEEE10Policy1000EPdSC_yS9_ddNS7_10__identityEEEvT0_T1_T2_T3_T4_T6_E12temp_storage+96];
	add.f64 	%fd195, %fd193, %fd194;
	ld.shared.f64 	%fd196, [_ZZN3cub18CUB_300001_SM_10006detail6reduce28DeviceReduceSingleTileKernelINS2_10policy_hubIdyN4cuda3std3__44plusIvEEE10Policy1000EPdSC_yS9_ddNS7_10__identityEEEvT0_T1_T2_T3_T4_T6_E12temp_storage+104];
	add.f64 	%fd197, %fd195, %fd196;
	ld.shared.f64 	%fd198, [_ZZN3cub18CUB_300001_SM_10006detail6reduce28DeviceReduceSingleTileKernelINS2_10policy_hubIdyN4cuda3std3__44plusIvEEE10Policy1000EPdSC_yS9_ddNS7_10__identityEEEvT0_T1_T2_T3_T4_T6_E12temp_storage+112];
	add.f64 	%fd199, %fd197, %fd198;
	ld.shared.f64 	%fd200, [_ZZN3cub18CUB_300001_SM_10006detail6reduce28DeviceReduceSingleTileKernelINS2_10policy_hubIdyN4cuda3std3__44plusIvEEE10Policy1000EPdSC_yS9_ddNS7_10__identityEEEvT0_T1_T2_T3_T4_T6_E12temp_storage+120];
	add.f64 	%fd201, %fd199, %fd200;
	ld.shared.f64 	%fd202, [_ZZN3cub18CUB_300001_SM_10006detail6reduce28DeviceReduceSingleTileKernelINS2_10policy_hubIdyN4cuda3std3__44plusIvEEE10Policy1000EPdSC_yS9_ddNS7_10__identityEEEvT0_T1_T2_T3_T4_T6_E12temp_storage+128];
	add.f64 	%fd203, %fd201, %fd202;
	ld.shared.f64 	%fd204, [_ZZN3cub18CUB_300001_SM_10006detail6reduce28DeviceReduceSingleTileKernelINS2_10policy_hubIdyN4cuda3std3__44plusIvEEE10Policy1000EPdSC_yS9_ddNS7_10__identityEEEvT0_T1_T2_T3_T4_T6_E12temp_storage+136];
	add.f64 	%fd219, %fd203, %fd204;
	bra.uni 	$L__BB2_37;
$L__BB2_17:
	// begin inline asm
	mov.u32 %r60, %laneid;
	// end inline asm
	and.b32  	%r76, %r2, 992;
	add.s32 	%r77, %r76, 32;
	setp.gt.u32 	%p21, %r77, %r1;
	not.b32 	%r78, %r76;
	add.s32 	%r79, %r1, %r78;
	selp.b32 	%r74, %r79, 31, %p21;
	mov.b32 	%r61, 1;
	mov.b32 	%r75, -1;
	// begin inline asm
	{  .reg .u32 lo;  .reg .u32 hi;  .reg .pred p;  .reg .f64 r0;  mov.b64 %fd112, %fd211;  mov.b64 {lo, hi}, %fd211;  shfl.sync.down.b32 lo|p, lo, %r61, %r74, %r75;  shfl.sync.down.b32 hi|p, hi, %r61, %r74, %r75;  mov.b64 r0, {lo, hi};  @p add.f64 %fd112, %fd112, r0;}
	// end inline asm
	mov.b32 	%r64, 2;
	// begin inline asm
	{  .reg .u32 lo;  .reg .u32 hi;  .reg .pred p;  .reg .f64 r0;  mov.b64 %fd114, %fd112;  mov.b64 {lo, hi}, %fd112;  shfl.sync.down.b32 lo|p, lo, %r64, %r74, %r75;  shfl.sync.down.b32 hi|p, hi, %r64, %r74, %r75;  mov.b64 r0, {lo, hi};  @p add.f64 %fd114, %fd114, r0;}
	// end inline asm
	mov.b32 	%r67, 4;
	// begin inline asm
	{  .reg .u32 lo;  .reg .u32 hi;  .reg .pred p;  .reg .f64 r0;  mov.b64 %fd116, %fd114;  mov.b64 {lo, hi}, %fd114;  shfl.sync.down.b32 lo|p, lo, %r67, %r74, %r75;  shfl.sync.down.b32 hi|p, hi, %r67, %r74, %r75;  mov.b64 r0, {lo, hi};  @p add.f64 %fd116, %fd116, r0;}
	// end inline asm
	mov.b32 	%r70, 8;
	// begin inline asm
	{  .reg .u32 lo;  .reg .u32 hi;  .reg .pred p;  .reg .f64 r0;  mov.b64 %fd118, %fd116;  mov.b64 {lo, hi}, %fd116;  shfl.sync.down.b32 lo|p, lo, %r70, %r74, %r75;  shfl.sync.down.b32 hi|p, hi, %r70, %r74, %r75;  mov.b64 r0, {lo, hi};  @p add.f64 %fd118, %fd118, r0;}
	// end inline asm
	mov.b32 	%r73, 16;
	// begin inline asm
	{  .reg .u32 lo;  .reg .u32 hi;  .reg .pred p;  .reg .f64 r0;  mov.b64 %fd219, %fd118;  mov.b64 {lo, hi}, %fd118;  shfl.sync.down.b32 lo|p, lo, %r73, %r74, %r75;  shfl.sync.down.b32 hi|p, hi, %r73, %r74, %r75;  mov.b64 r0, {lo, hi};  @p add.f64 %fd219, %fd219, r0;}
	// end inline asm
	setp.ne.s32 	%p22, %r60, 0;
	@%p22 bra 	$L__BB2_19;
	shr.u32 	%r80, %r2, 2;
	and.b32  	%r81, %r80, 248;
	mov.u32 	%r82, _ZZN3cub18CUB_300001_SM_10006detail6reduce28DeviceReduceSingleTileKernelINS2_10policy_hubIdyN4cuda3std3__44plusIvEEE10Policy1000EPdSC_yS9_ddNS7_10__identityEEEvT0_T1_T2_T3_T4_T6_E12temp_storage;
	add.s32 	%r83, %r82, %r81;
	st.shared.f64 	[%r83+16], %fd219;
$L__BB2_19:
	bar.sync 	0;
	setp.ne.s32 	%p23, %r2, 0;
	@%p23 bra 	$L__BB2_37;
	setp.gt.u64 	%p24, %rd18, 32;
	ld.shared.f64 	%fd122, [_ZZN3cub18CUB_300001_SM_10006detail6reduce28DeviceReduceSingleTileKernelINS2_10policy_hubIdyN4cuda3std3__44plusIvEEE10Policy1000EPdSC_yS9_ddNS7_10__identityEEEvT0_T1_T2_T3_T4_T6_E12temp_storage+24];
	add.f64 	%fd123, %fd219, %fd122;
	selp.f64 	%fd124, %fd123, %fd219, %p24;
	setp.gt.u64 	%p25, %rd18, 64;
	ld.shared.f64 	%fd125, [_ZZN3cub18CUB_300001_SM_10006detail6reduce28DeviceReduceSingleTileKernelINS2_10policy_hubIdyN4cuda3std3__44plusIvEEE10Policy1000EPdSC_yS9_ddNS7_10__identityEEEvT0_T1_T2_T3_T4_T6_E12temp_storage+32];
	add.f64 	%fd126, %fd125, %fd124;
	selp.f64 	%fd127, %fd126, %fd124, %p25;
	setp.gt.u64 	%p26, %rd18, 96;
	ld.shared.f64 	%fd128, [_ZZN3cub18CUB_300001_SM_10006detail6reduce28DeviceReduceSingleTileKernelINS2_10policy_hubIdyN4cuda3std3__44plusIvEEE10Policy1000EPdSC_yS9_ddNS7_10__identityEEEvT0_T1_T2_T3_T4_T6_E12temp_storage+40];
	add.f64 	%fd129, %fd128, %fd127;
	selp.f64 	%fd130, %fd129, %fd127, %p26;
	setp.gt.u64 	%p27, %rd18, 128;
	ld.shared.f64 	%fd131, [_ZZN3cub18CUB_300001_SM_10006detail6reduce28DeviceReduceSingleTileKernelINS2_10policy_hubIdyN4cuda3std3__44plusIvEEE10Policy1000EPdSC_yS9_ddNS7_10__identityEEEvT0_T1_T2_T3_T4_T6_E12temp_storage+48];
	add.f64 	%fd132, %fd131, %fd130;
	selp.f64 	%fd133, %fd132, %fd130, %p27;
	setp.gt.u64 	%p28, %rd18, 160;
	ld.shared.f64 	%fd134, [_ZZN3cub18CUB_300001_SM_10006detail6reduce28DeviceReduceSingleTileKernelINS2_10policy_hubIdyN4cuda3std3__44plusIvEEE10Policy1000EPdSC_yS9_ddNS7_10__identityEEEvT0_T1_T2_T3_T4_T6_E12temp_storage+56];
	add.f64 	%fd135, %fd134, %fd133;
	selp.f64 	%fd136, %fd135, %fd133, %p28;
	setp.gt.u64 	%p29, %rd18, 192;
	ld.shared.f64 	%fd137, [_ZZN3cub18CUB_300001_SM_10006detail6reduce28DeviceReduceSingleTileKernelINS2_10policy_hubIdyN4cuda3std3__44plusIvEEE10Policy1000EPdSC_yS9_ddNS7_10__identityEEEvT0_T1_T2_T3_T4_T6_E12temp_storage+64];
	add.f64 	%fd138, %fd137, %fd136;
	selp.f64 	%fd139, %fd138, %fd136, %p29;
	setp.gt.u64 	%p30, %rd18, 224;
	ld.shared.f64 	%fd140, [_ZZN3cub18CUB_300001_SM_10006detail6reduce28DeviceReduceSingleTileKernelINS2_10policy_hubIdyN4cuda3std3__44plusIvEEE10Policy1000EPdSC_yS9_ddNS7_10__identityEEEvT0_T1_T2_T3_T4_T6_E12temp_storage+72];
	add.f64 	%fd141, %fd140, %fd139;
	selp.f64 	%fd142, %fd141, %fd139, %p30;
	setp.gt.u64 	%p31, %rd18, 256;
	ld.shared.f64 	%fd143, [_ZZN3cub18CUB_300001_SM_10006detail6reduce28DeviceReduceSingleTileKernelINS2_10policy_hubIdyN4cuda3std3__44plusIvEEE10Policy1000EPdSC_yS9_ddNS7_10__identityEEEvT0_T1_T2_T3_T4_T6_E12temp_storage+80];
	add.f64 	%fd144, %fd143, %fd142;
	selp.f64 	%fd145, %fd144, %fd142, %p31;
	setp.gt.u64 	%p32, %rd18, 288;
	ld.shared.f64 	%fd146, [_ZZN3cub18CUB_300001_SM_10006detail6reduce28DeviceReduceSingleTileKernelINS2_10policy_hubIdyN4cuda3std3__44plusIvEEE10Policy1000EPdSC_yS9_ddNS7_10__identityEEEvT0_T1_T2_T3_T4_T6_E12temp_storage+88];
	add.f64 	%fd147, %fd146, %fd145;
	selp.f64 	%fd148, %fd147, %fd145, %p32;
	setp.gt.u64 	%p33, %rd18, 320;
	ld.shared.f64 	%fd149, [_ZZN3cub18CUB_300001_SM_10006detail6reduce28DeviceReduceSingleTileKernelINS2_10policy_hubIdyN4cuda3std3__44plusIvEEE10Policy1000EPdSC_yS9_ddNS7_10__identityEEEvT0_T1_T2_T3_T4_T6_E12temp_storage+96];
	add.f64 	%fd150, %fd149, %fd148;
	selp.f64 	%fd151, %fd150, %fd148, %p33;
	setp.gt.u64 	%p34, %rd18, 352;
	ld.shared.f64 	%fd152, [_ZZN3cub18CUB_300001_SM_10006detail6reduce28DeviceReduceSingleTileKernelINS2_10policy_hubIdyN4cuda3std3__44plusIvEEE10Policy1000EPdSC_yS9_ddNS7_10__identityEEEvT0_T1_T2_T3_T4_T6_E12temp_storage+104];
	add.f64 	%fd153, %fd152, %fd151;
	selp.f64 	%fd154, %fd153, %fd151, %p34;
	setp.gt.u64 	%p35, %rd18, 384;
	ld.shared.f64 	%fd155, [_ZZN3cub18CUB_300001_SM_10006detail6reduce28DeviceReduceSingleTileKernelINS2_10policy_hubIdyN4cuda3std3__44plusIvEEE10Policy1000EPdSC_yS9_ddNS7_10__identityEEEvT0_T1_T2_T3_T4_T6_E12temp_storage+112];
	add.f64 	%fd156, %fd155, %fd154;
	selp.f64 	%fd157, %fd156, %fd154, %p35;
	setp.gt.u64 	%p36, %rd18, 416;
	ld.shared.f64 	%fd158, [_ZZN3cub18CUB_300001_SM_10006detail6reduce28DeviceReduceSingleTileKernelINS2_10policy_hubIdyN4cuda3std3__44plusIvEEE10Policy1000EPdSC_yS9_ddNS7_10__identityEEEvT0_T1_T2_T3_T4_T6_E12temp_storage+120];
	add.f64 	%fd159, %fd158, %fd157;
	selp.f64 	%fd160, %fd159, %fd157, %p36;
	setp.gt.u64 	%p37, %rd18, 448;
	ld.shared.f64 	%fd161, [_ZZN3cub18CUB_300001_SM_10006detail6reduce28DeviceReduceSingleTileKernelINS2_10policy_hubIdyN4cuda3std3__44plusIvEEE10Policy1000EPdSC_yS9_ddNS7_10__identityEEEvT0_T1_T2_T3_T4_T6_E12temp_storage+128];
	add.f64 	%fd162, %fd161, %fd160;
	selp.f64 	%fd163, %fd162, %fd160, %p37;
	setp.gt.u64 	%p38, %rd18, 480;
	ld.shared.f64 	%fd164, [_ZZN3cub18CUB_300001_SM_10006detail6reduce28DeviceReduceSingleTileKernelINS2_10policy_hubIdyN4cuda3std3__44plusIvEEE10Policy1000EPdSC_yS9_ddNS7_10__identityEEEvT0_T1_T2_T3_T4_T6_E12temp_storage+136];
	add.f64 	%fd165, %fd164, %fd163;
	selp.f64 	%fd219, %fd165, %fd163, %p38;
	bra.uni 	$L__BB2_37;
$L__BB2_21:
	mov.u32 	%r14, %tid.x;
	cvt.u64.u32 	%rd5, %r14;
	mul.wide.u32 	%rd35, %r14, 8;
	add.s64 	%rd21, %rd17, %rd35;
	// begin inline asm
	ld.global.nc.u64 %rd20, [%rd21];
	// end inline asm
	mov.b64 	%fd29, %rd20;
	add.s64 	%rd23, %rd21, 4096;
	// begin inline asm
	ld.global.nc.u64 %rd22, [%rd23];
	// end inline asm
	mov.b64 	%fd30, %rd22;
	add.s64 	%rd25, %rd21, 8192;
	// begin inline asm
	ld.global.nc.u64 %rd24, [%rd25];
	// end inline asm
	mov.b64 	%fd31, %rd24;
	add.s64 	%rd27, %rd21, 12288;
	// begin inline asm
	ld.global.nc.u64 %rd26, [%rd27];
	// end inline asm
	mov.b64 	%fd32, %rd26;
	add.s64 	%rd29, %rd21, 16384;
	// begin inline asm
	ld.global.nc.u64 %rd28, [%rd29];
	// end inline asm
	mov.b64 	%fd33, %rd28;
	add.s64 	%rd31, %rd21, 20480;
	// begin inline asm
	ld.global.nc.u64 %rd30, [%rd31];
	// end inline asm
	mov.b64 	%fd34, %rd30;
	add.s64 	%rd33, %rd21, 24576;
	// begin inline asm
	ld.global.nc.u64 %rd32, [%rd33];
	// end inline asm
	mov.b64 	%fd35, %rd32;
	add.f64 	%fd36, %fd29, %fd30;
	add.f64 	%fd37, %fd36, %fd31;
	add.f64 	%fd38, %fd37, %fd32;
	add.f64 	%fd39, %fd38, %fd33;
	add.f64 	%fd40, %fd39, %fd34;
	add.f64 	%fd218, %fd40, %fd35;
	add.s64 	%rd7, %rd18, -3584;
	setp.lt.u64 	%p3, %rd7, 3584;
	mov.b64 	%rd85, 3584;
	@%p3 bra 	$L__BB2_25;
	mov.b64 	%rd85, 3584;
$L__BB2_23:
	shl.b64 	%rd51, %rd85, 3;
	add.s64 	%rd38, %rd21, %rd51;
	// begin inline asm
	ld.global.nc.u64 %rd37, [%rd38];
	// end inline asm
	mov.b64 	%fd41, %rd37;
	add.s64 	%rd40, %rd38, 4096;
	// begin inline asm
	ld.global.nc.u64 %rd39, [%rd40];
	// end inline asm
	mov.b64 	%fd42, %rd39;
	add.s64 	%rd42, %rd38, 8192;
	// begin inline asm
	ld.global.nc.u64 %rd41, [%rd42];
	// end inline asm
	mov.b64 	%fd43, %rd41;
	add.s64 	%rd44, %rd38, 12288;
	// begin inline asm
	ld.global.nc.u64 %rd43, [%rd44];
	// end inline asm
	mov.b64 	%fd44, %rd43;
	add.s64 	%rd46, %rd38, 16384;
	// begin inline asm
	ld.global.nc.u64 %rd45, [%rd46];
	// end inline asm
	mov.b64 	%fd45, %rd45;
	add.s64 	%rd48, %rd38, 20480;
	// begin inline asm
	ld.global.nc.u64 %rd47, [%rd48];
	// end inline asm
	mov.b64 	%fd46, %rd47;
	add.s64 	%rd50, %rd38, 24576;
	// begin inline asm
	ld.global.nc.u64 %rd49, [%rd50];
	// end inline asm
	mov.b64 	%fd47, %rd49;
	add.f64 	%fd48, %fd218, %fd41;
	add.f64 	%fd49, %fd48, %fd42;
	add.f64 	%fd50, %fd49, %fd43;
	add.f64 	%fd51, %fd50, %fd44;
	add.f64 	%fd52, %fd51, %fd45;
	add.f64 	%fd53, %fd52, %fd46;
	add.f64 	%fd218, %fd53, %fd47;
	sub.s64 	%rd52, %rd18, %rd85;
	setp.lt.u64 	%p4, %rd52, 3584;
	@%p4 bra 	$L__BB2_33;
	add.s64 	%rd85, %rd85, 3584;
	setp.le.u64 	%p5, %rd85, %rd7;
	@%p5 bra 	$L__BB2_23;
$L__BB2_25:
	setp.le.u64 	%p6, %rd18, %rd85;
	@%p6 bra 	$L__BB2_33;
	cvt.u32.u64 	%r25, %rd85;
	cvt.u32.u64 	%r26, %rd18;
	sub.s32 	%r15, %r26, %r25;
	setp.ge.s32 	%p7, %r14, %r15;
	@%p7 bra 	$L__BB2_33;
	not.b32 	%r28, %r14;
	add.s32 	%r29, %r28, %r26;
	sub.s32 	%r16, %r29, %r25;
	and.b32  	%r31, %r16, 1536;
	setp.eq.s32 	%p8, %r31, 1536;
	mov.u32 	%r113, %r14;
	@%p8 bra 	$L__BB2_30;
	add.s64 	%rd53, %rd85, %rd5;
	shl.b64 	%rd54, %rd53, 3;
	add.s64 	%rd86, %rd17, %rd54;
	shr.u32 	%r32, %r16, 9;
	add.s32 	%r33, %r32, 1;
	and.b32  	%r34, %r33, 3;
	neg.s32 	%r111, %r34;
	mov.u32 	%r113, %r14;
$L__BB2_29:
	.pragma "nounroll";
	// begin inline asm
	ld.global.nc.u64 %rd55, [%rd86];
	// end inline asm
	mov.b64 	%fd55, %rd55;
	add.f64 	%fd218, %fd218, %fd55;
	add.s32 	%r113, %r113, 512;
	add.s64 	%rd86, %rd86, 4096;
	add.s32 	%r111, %r111, 1;
	setp.ne.s32 	%p9, %r111, 0;
	@%p9 bra 	$L__BB2_29;
$L__BB2_30:
	setp.lt.u32 	%p10, %r16, 1536;
	@%p10 bra 	$L__BB2_33;
	cvt.u64.u32 	%rd57, %r113;
	add.s64 	%rd58, %rd85, %rd57;
	shl.b64 	%rd59, %rd58, 3;
	add.s64 	%rd87, %rd17, %rd59;
$L__BB2_32:
	// begin inline asm
	ld.global.nc.u64 %rd60, [%rd87];
	// end inline asm
	mov.b64 	%fd56, %rd60;
	add.f64 	%fd57, %fd218, %fd56;
	add.s64 	%rd63, %rd87, 4096;
	// begin inline asm
	ld.global.nc.u64 %rd62, [%rd63];
	// end inline asm
	mov.b64 	%fd58, %rd62;
	add.f64 	%fd59, %fd57, %fd58;
	add.s64 	%rd65, %rd87, 8192;
	// begin inline asm
	ld.global.nc.u64 %rd64, [%rd65];
	// end inline asm
	mov.b64 	%fd60, %rd64;
	add.f64 	%fd61, %fd59, %fd60;
	add.s64 	%rd67, %rd87, 12288;
	// begin inline asm
	ld.global.nc.u64 %rd66, [%rd67];
	// end inline asm
	mov.b64 	%fd62, %rd66;
	add.f64 	%fd218, %fd61, %fd62;
	add.s32 	%r113, %r113, 2048;
	add.s64 	%rd87, %rd87, 16384;
	setp.lt.s32 	%p11, %r113, %r15;
	@%p11 bra 	$L__BB2_32;
$L__BB2_33:
	// begin inline asm
	mov.u32 %r35, %laneid;
	// end inline asm
	mov.b32 	%r36, 1;
	mov.b32 	%r49, 31;
	mov.b32 	%r50, -1;
	// begin inline asm
	{  .reg .u32 lo;  .reg .u32 hi;  .reg .pred p;  .reg .f64 r0;  mov.b64 %fd63, %fd218;  mov.b64 {lo, hi}, %fd218;  shfl.sync.down.b32 lo|p, lo, %r36, %r49, %r50;  shfl.sync.down.b32 hi|p, hi, %r36, %r49, %r50;  mov.b64 r0, {lo, hi};  @p add.f64 %fd63, %fd63, r0;}
	// end inline asm
	mov.b32 	%r39, 2;
	// begin inline asm
	{  .reg .u32 lo;  .reg .u32 hi;  .reg .pred p;  .reg .f64 r0;  mov.b64 %fd65, %fd63;  mov.b64 {lo, hi}, %fd63;  shfl.sync.down.b32 lo|p, lo, %r39, %r49, %r50;  shfl.sync.down.b32 hi|p, hi, %r39, %r49, %r50;  mov.b64 r0, {lo, hi};  @p add.f64 %fd65, %fd65, r0;}
	// end inline asm
	mov.b32 	%r42, 4;
	// begin inline asm
	{  .reg .u32 lo;  .reg .u32 hi;  .reg .pred p;  .reg .f64 r0;  mov.b64 %fd67, %fd65;  mov.b64 {lo, hi}, %fd65;  shfl.sync.down.b32 lo|p, lo, %r42, %r49, %r50;  shfl.sync.down.b32 hi|p, hi, %r42, %r49, %r50;  mov.b64 r0, {lo, hi};  @p add.f64 %fd67, %fd67, r0;}
	// end inline asm
	mov.b32 	%r45, 8;
	// begin inline asm
	{  .reg .u32 lo;  .reg .u32 hi;  .reg .pred p;  .reg .f64 r0;  mov.b64 %fd69, %fd67;  mov.b64 {lo, hi}, %fd67;  shfl.sync.down.b32 lo|p, lo, %r45, %r49, %r50;  shfl.sync.down.b32 hi|p, hi, %r45, %r49, %r50;  mov.b64 r0, {lo, hi};  @p add.f64 %fd69, %fd69, r0;}
	// end inline asm
	mov.b32 	%r48, 16;
	// begin inline asm
	{  .reg .u32 lo;  .reg .u32 hi;  .reg .pred p;  .reg .f64 r0;  mov.b64 %fd219, %fd69;  mov.b64 {lo, hi}, %fd69;  shfl.sync.down.b32 lo|p, lo, %r48, %r49, %r50;  shfl.sync.down.b32 hi|p, hi, %r48, %r49, %r50;  mov.b64 r0, {lo, hi};  @p add.f64 %fd219, %fd219, r0;}
	// end inline asm
	setp.ne.s32 	%p12, %r35, 0;
	@%p12 bra 	$L__BB2_35;
	shr.u32 	%r51, %r14, 2;
	and.b32  	%r52, %r51, 248;
	mov.u32 	%r53, _ZZN3cub18CUB_300001_SM_10006detail6reduce28DeviceReduceSingleTileKernelINS2_10policy_hubIdyN4cuda3std3__44plusIvEEE10Policy1000EPdSC_yS9_ddNS7_10__identityEEEvT0_T1_T2_T3_T4_T6_E12temp_storage;
	add.s32 	%r54, %r53, %r52;
	st.shared.f64 	[%r54+16], %fd219;
$L__BB2_35:
	bar.sync 	0;
	setp.ne.s32 	%p13, %r14, 0;
	@%p13 bra 	$L__BB2_37;
	ld.shared.f64 	%fd73, [_ZZN3cub18CUB_300001_SM_10006detail6reduce28DeviceReduceSingleTileKernelINS2_10policy_hubIdyN4cuda3std3__44plusIvEEE10Policy1000EPdSC_yS9_ddNS7_10__identityEEEvT0_T1_T2_T3_T4_T6_E12temp_storage+24];
	add.f64 	%fd74, %fd219, %fd73;
	ld.shared.f64 	%fd75, [_ZZN3cub18CUB_300001_SM_10006detail6reduce28DeviceReduceSingleTileKernelINS2_10policy_hubIdyN4cuda3std3__44plusIvEEE10Policy1000EPdSC_yS9_ddNS7_10__identityEEEvT0_T1_T2_T3_T4_T6_E12temp_storage+32];
	add.f64 	%fd76, %fd74, %fd75;
	ld.shared.f64 	%fd77, [_ZZN3cub18CUB_300001_SM_10006detail6reduce28DeviceReduceSingleTileKernelINS2_10policy_hubIdyN4cuda3std3__44plusIvEEE10Policy1000EPdSC_yS9_ddNS7_10__identityEEEvT0_T1_T2_T3_T4_T6_E12temp_storage+40];
	add.f64 	%fd78, %fd76, %fd77;
	ld.shared.f64 	%fd79, [_ZZN3cub18CUB_300001_SM_10006detail6reduce28DeviceReduceSingleTileKernelINS2_10policy_hubIdyN4cuda3std3__44plusIvEEE10Policy1000EPdSC_yS9_ddNS7_10__identityEEEvT0_T1_T2_T3_T4_T6_E12temp_storage+48];
	add.f64 	%fd80, %fd78, %fd79;
	ld.shared.f64 	%fd81, [_ZZN3cub18CUB_300001_SM_10006detail6reduce28DeviceReduceSingleTileKernelINS2_10policy_hubIdyN4cuda3std3__44plusIvEEE10Policy1000EPdSC_yS9_ddNS7_10__identityEEEvT0_T1_T2_T3_T4_T6_E12temp_storage+56];
	add.f64 	%fd82, %fd80, %fd81;
	ld.shared.f64 	%fd83, [_ZZN3cub18CUB_300001_SM_10006detail6reduce28DeviceReduceSingleTileKernelINS2_10policy_hubIdyN4cuda3std3__44plusIvEEE10Policy1000EPdSC_yS9_ddNS7_10__identityEEEvT0_T1_T2_T3_T4_T6_E12temp_storage+64];
	add.f64 	%fd84, %fd82, %fd83;
	ld.shared.f64 	%fd85, [_ZZN3cub18CUB_300001_SM_10006detail6reduce28DeviceReduceSingleTileKernelINS2_10policy_hubIdyN4cuda3std3__44plusIvEEE10Policy1000EPdSC_yS9_ddNS7_10__identityEEEvT0_T1_T2_T3_T4_T6_E12temp_storage+72];
	add.f64 	%fd86, %fd84, %fd85;
	ld.shared.f64 	%fd87, [_ZZN3cub18CUB_300001_SM_10006detail6reduce28DeviceReduceSingleTileKernelINS2_10policy_hubIdyN4cuda3std3__44plusIvEEE10Policy1000EPdSC_yS9_ddNS7_10__identityEEEvT0_T1_T2_T3_T4_T6_E12temp_storage+80];
	add.f64 	%fd88, %fd86, %fd87;
	ld.shared.f64 	%fd89, [_ZZN3cub18CUB_300001_SM_10006detail6reduce28DeviceReduceSingleTileKernelINS2_10policy_hubIdyN4cuda3std3__44plusIvEEE10Policy1000EPdSC_yS9_ddNS7_10__identityEEEvT0_T1_T2_T3_T4_T6_E12temp_storage+88];
	add.f64 	%fd90, %fd88, %fd89;
	ld.shared.f64 	%fd91, [_ZZN3cub18CUB_300001_SM_10006detail6reduce28DeviceReduceSingleTileKernelINS2_10policy_hubIdyN4cuda3std3__44plusIvEEE10Policy1000EPdSC_yS9_ddNS7_10__identityEEEvT0_T1_T2_T3_T4_T6_E12temp_storage+96];
	add.f64 	%fd92, %fd90, %fd91;
	ld.shared.f64 	%fd93, [_ZZN3cub18CUB_300001_SM_10006detail6reduce28DeviceReduceSingleTileKernelINS2_10policy_hubIdyN4cuda3std3__44plusIvEEE10Policy1000EPdSC_yS9_ddNS7_10__identityEEEvT0_T1_T2_T3_T4_T6_E12temp_storage+104];
	add.f64 	%fd94, %fd92, %fd93;
	ld.shared.f64 	%fd95, [_ZZN3cub18CUB_300001_SM_10006detail6reduce28DeviceReduceSingleTileKernelINS2_10policy_hubIdyN4cuda3std3__44plusIvEEE10Policy1000EPdSC_yS9_ddNS7_10__identityEEEvT0_T1_T2_T3_T4_T6_E12temp_storage+112];
	add.f64 	%fd96, %fd94, %fd95;
	ld.shared.f64 	%fd97, [_ZZN3cub18CUB_300001_SM_10006detail6reduce28DeviceReduceSingleTileKernelINS2_10policy_hubIdyN4cuda3std3__44plusIvEEE10Policy1000EPdSC_yS9_ddNS7_10__identityEEEvT0_T1_T2_T3_T4_T6_E12temp_storage+120];
	add.f64 	%fd98, %fd96, %fd97;
	ld.shared.f64 	%fd99, [_ZZN3cub18CUB_300001_SM_10006detail6reduce28DeviceReduceSingleTileKernelINS2_10policy_hubIdyN4cuda3std3__44plusIvEEE10Policy1000EPdSC_yS9_ddNS7_10__identityEEEvT0_T1_T2_T3_T4_T6_E12temp_storage+128];
	add.f64 	%fd100, %fd98, %fd99;
	ld.shared.f64 	%fd101, [_ZZN3cub18CUB_300001_SM_10006detail6reduce28DeviceReduceSingleTileKernelINS2_10policy_hubIdyN4cuda3std3__44plusIvEEE10Policy1000EPdSC_yS9_ddNS7_10__identityEEEvT0_T1_T2_T3_T4_T6_E12temp_storage+136];
	add.f64 	%fd219, %fd100, %fd101;
$L__BB2_37:
	mov.u32 	%r104, %tid.x;
	setp.ne.s32 	%p41, %r104, 0;
	@%p41 bra 	$L__BB2_39;
	add.f64 	%fd205, %fd28, %fd219;
	st.global.f64 	[%rd1], %fd205;
$L__BB2_39:
	ret;

}
	// .globl	_ZN3cub18CUB_300001_SM_10006detail6reduce18DeviceReduceKernelINS2_10policy_hubIdyN4cuda3std3__44plusIvEEE10Policy1000EPdyS9_dNS7_10__identityEEEvT0_PT3_T1_NS0_13GridEvenShareISH_EET2_T4_
.visible .entry _ZN3cub18CUB_300001_SM_10006detail6reduce18DeviceReduceKernelINS2_10policy_hubIdyN4cuda3std3__44plusIvEEE10Policy1000EPdyS9_dNS7_10__identityEEEvT0_PT3_T1_NS0_13GridEvenShareISH_EET2_T4_(
	.param .u64 .ptr .align 1 _ZN3cub18CUB_300001_SM_10006detail6reduce18DeviceReduceKernelINS2_10policy_hubIdyN4cuda3std3__44plusIvEEE10Policy1000EPdyS9_dNS7_10__identityEEEvT0_PT3_T1_NS0_13GridEvenShareISH_EET2_T4__param_0,
	.param .u64 .ptr .align 1 _ZN3cub18CUB_300001_SM_10006detail6reduce18DeviceReduceKernelINS2_10policy_hubIdyN4cuda3std3__44plusIvEEE10Policy1000EPdyS9_dNS7_10__identityEEEvT0_PT3_T1_NS0_13GridEvenShareISH_EET2_T4__param_1,
	.param .u64 _ZN3cub18CUB_300001_SM_10006detail6reduce18DeviceReduceKernelINS2_10policy_hubIdyN4cuda3std3__44plusIvEEE10Policy1000EPdyS9_dNS7_10__identityEEEvT0_PT3_T1_NS0_13GridEvenShareISH_EET2_T4__param_2,
	.param .align 8 .b8 _ZN3cub18CUB_300001_SM_10006detail6reduce18DeviceReduceKernelINS2_10policy_hubIdyN4cuda3std3__44plusIvEEE10Policy1000EPdyS9_dNS7_10__identityEEEvT0_PT3_T1_NS0_13GridEvenShareISH_EET2_T4__param_3[72],
	.param .align 1 .b8 _ZN3cub18CUB_300001_SM_10006detail6reduce18DeviceReduceKernelINS2_10policy_hubIdyN4cuda3std3__44plusIvEEE10Policy1000EPdyS9_dNS7_10__identityEEEvT0_PT3_T1_NS0_13GridEvenShareISH_EET2_T4__param_4[1],
	.param .align 1 .b8 _ZN3cub18CUB_300001_SM_10006detail6reduce18DeviceReduceKernelINS2_10policy_hubIdyN4cuda3std3__44plusIvEEE10Policy1000EPdyS9_dNS7_10__identityEEEvT0_PT3_T1_NS0_13GridEvenShareISH_EET2_T4__param_5[1]
)
.maxntid 512
{
	.reg .pred 	%p<41>;
	.reg .b16 	%rs<4>;
	.reg .b32 	%r<144>;
	.reg .b64 	%rd<104>;
	.reg .b64 	%fd<216>;
	// demoted variable
	.shared .align 8 .b8 _ZZN3cub18CUB_300001_SM_10006detail6reduce18DeviceReduceKernelINS2_10policy_hubIdyN4cuda3std3__44plusIvEEE10Policy1000EPdyS9_dNS7_10__identityEEEvT0_PT3_T1_NS0_13GridEvenShareISH_EET2_T4_E12temp_storage[152];
	ld.param.u64 	%rd24, [_ZN3cub18CUB_300001_SM_10006detail6reduce18DeviceReduceKernelINS2_10policy_hubIdyN4cuda3std3__44plusIvEEE10Policy1000EPdyS9_dNS7_10__identityEEEvT0_PT3_T1_NS0_13GridEvenShareISH_EET2_T4__param_0];
	ld.param.u64 	%rd1, [_ZN3cub18CUB_300001_SM_10006detail6reduce18DeviceReduceKernelINS2_10policy_hubIdyN4cuda3std3__44plusIvEEE10Policy1000EPdyS9_dNS7_10__identityEEEvT0_PT3_T1_NS0_13GridEvenShareISH_EET2_T4__param_3+32];
	ld.param.u32 	%r1, [_ZN3cub18CUB_300001_SM_10006detail6reduce18DeviceReduceKernelINS2_10policy_hubIdyN4cuda3std3__44plusIvEEE10Policy1000EPdyS9_dNS7_10__identityEEEvT0_PT3_T1_NS0_13GridEvenShareISH_EET2_T4__param_3+40];
	mov.u32 	%r2, %ctaid.x;
	mul.lo.s32 	%r34, %r1, 3584;
	cvt.s64.s32 	%rd2, %r34;
	mul.lo.s32 	%r35, %r2, 3584;
	cvt.u64.u32 	%rd3, %r35;
	sub.s64 	%rd4, %rd1, %rd3;
	setp.gt.u64 	%p1, %rd4, 3583;
	@%p1 bra 	$L__BB3_19;
	cvt.u32.u64 	%r78, %rd3;
	cvt.u32.u64 	%r3, %rd1;
	sub.s32 	%r4, %r3, %r78;
	mov.u32 	%r5, %tid.x;
	setp.ge.s32 	%p13, %r5, %r4;
	mov.f64 	%fd208, 0d0000000000000000;
	mov.u32 	%r136, %r5;
	@%p13 bra 	$L__BB3_3;
	add.s32 	%r80, %r78, %r5;
	mul.wide.u32 	%rd78, %r80, 8;
	add.s64 	%rd77, %rd24, %rd78;
	// begin inline asm
	ld.global.nc.u64 %rd76, [%rd77];
	// end inline asm
	mov.b64 	%fd208, %rd76;
	add.s32 	%r136, %r5, 512;
$L__BB3_3:
	setp.ge.s32 	%p14, %r136, %r4;
	@%p14 bra 	$L__BB3_10;
	not.b32 	%r82, %r136;
	add.s32 	%r83, %r82, %r3;
	sub.s32 	%r8, %r83, %r78;
	and.b32  	%r84, %r8, 1536;
	setp.eq.s32 	%p15, %r84, 1536;
	@%p15 bra 	$L__BB3_7;
	mul.wide.u32 	%rd79, %r2, 28672;
	mul.wide.u32 	%rd80, %r136, 8;
	add.s64 	%rd81, %rd79, %rd80;
	add.s64 	%rd98, %rd24, %rd81;
	shr.u32 	%r85, %r8, 9;
	add.s32 	%r86, %r85, 1;
	and.b32  	%r87, %r86, 3;
	neg.s32 	%r134, %r87;
$L__BB3_6:
	.pragma "nounroll";
	// begin inline asm
	ld.global.nc.u64 %rd82, [%rd98];
	// end inline asm
	mov.b64 	%fd102, %rd82;
	add.f64 	%fd208, %fd208, %fd102;
	add.s32 	%r136, %r136, 512;
	add.s64 	%rd98, %rd98, 4096;
	add.s32 	%r134, %r134, 1;
	setp.ne.s32 	%p16, %r134, 0;
	@%p16 bra 	$L__BB3_6;
$L__BB3_7:
	setp.lt.u32 	%p17, %r8, 1536;
	@%p17 bra 	$L__BB3_10;
	mul.wide.u32 	%rd84, %r2, 28672;
	add.s64 	%rd8, %rd24, %rd84;
$L__BB3_9:
	mul.wide.s32 	%rd93, %r136, 8;
	add.s64 	%rd86, %rd8, %rd93;
	// begin inline asm
	ld.global.nc.u64 %rd85, [%rd86];
	// end inline asm
	mov.b64 	%fd103, %rd85;
	add.f64 	%fd104, %fd208, %fd103;
	add.s64 	%rd88, %rd86, 4096;
	// begin inline asm
	ld.global.nc.u64 %rd87, [%rd88];
	// end inline asm
	mov.b64 	%fd105, %rd87;
	add.f64 	%fd106, %fd104, %fd105;
	add.s64 	%rd90, %rd86, 8192;
	// begin inline asm
	ld.global.nc.u64 %rd89, [%rd90];
	// end inline asm
	mov.b64 	%fd107, %rd89;
	add.f64 	%fd108, %fd106, %fd107;
	add.s64 	%rd92, %rd86, 12288;
	// begin inline asm
	ld.global.nc.u64 %rd91, [%rd92];
	// end inline asm
	mov.b64 	%fd109, %rd91;
	add.f64 	%fd208, %fd108, %fd109;
	add.s32 	%r136, %r136, 2048;
	setp.lt.s32 	%p18, %r136, %r4;
	@%p18 bra 	$L__BB3_9;
$L__BB3_10:
	setp.lt.s32 	%p19, %r4, 512;
	@%p19 bra 	$L__BB3_15;
	// begin inline asm
	mov.u32 %r112, %laneid;
	// end inline asm
	mov.b32 	%r113, 1;
	mov.b32 	%r126, 31;
	mov.b32 	%r127, -1;
	// begin inline asm
	{  .reg .u32 lo;  .reg .u32 hi;  .reg .pred p;  .reg .f64 r0;  mov.b64 %fd164, %fd208;  mov.b64 {lo, hi}, %fd208;  shfl.sync.down.b32 lo|p, lo, %r113, %r126, %r127;  shfl.sync.down.b32 hi|p, hi, %r113, %r126, %r127;  mov.b64 r0, {lo, hi};  @p add.f64 %fd164, %fd164, r0;}
	// end inline asm
	mov.b32 	%r116, 2;
	// begin inline asm
	{  .reg .u32 lo;  .reg .u32 hi;  .reg .pred p;  .reg .f64 r0;  mov.b64 %fd166, %fd164;  mov.b64 {lo, hi}, %fd164;  shfl.sync.down.b32 lo|p, lo, %r116, %r126, %r127;  shfl.sync.down.b32 hi|p, hi, %r116, %r126, %r127;  mov.b64 r0, {lo, hi};  @p add.f64 %fd166, %fd166, r0;}
	// end inline asm
	mov.b32 	%r119, 4;
	// begin inline asm
	{  .reg .u32 lo;  .reg .u32 hi;  .reg .pred p;  .reg .f64 r0;  mov.b64 %fd168, %fd166;  mov.b64 {lo, hi}, %fd166;  shfl.sync.down.b32 lo|p, lo, %r119, %r126, %r127;  shfl.sync.down.b32 hi|p, hi, %r119, %r126, %r127;  mov.b64 r0, {lo, hi};  @p add.f64 %fd168, %fd168, r0;}
	// end inline asm
	mov.b32 	%r122, 8;
	// begin inline asm
	{  .reg .u32 lo;  .reg .u32 hi;  .reg .pred p;  .reg .f64 r0;  mov.b64 %fd170, %fd168;  mov.b64 {lo, hi}, %fd168;  shfl.sync.down.b32 lo|p, lo, %r122, %r126, %r127;  shfl.sync.down.b32 hi|p, hi, %r122, %r126, %r127;  mov.b64 r0, {lo, hi};  @p add.f64 %fd170, %fd170, r0;}
	// end inline asm
	mov.b32 	%r125, 16;
	// begin inline asm
	{  .reg .u32 lo;  .reg .u32 hi;  .reg .pred p;  .reg .f64 r0;  mov.b64 %fd215, %fd170;  mov.b64 {lo, hi}, %fd170;  shfl.sync.down.b32 lo|p, lo, %r125, %r126, %r127;  shfl.sync.down.b32 hi|p, hi, %r125, %r126, %r127;  mov.b64 r0, {lo, hi};  @p add.f64 %fd215, %fd215, r0;}
	// end inline asm
	setp.ne.s32 	%p38, %r112, 0;
	@%p38 bra 	$L__BB3_13;
	shr.u32 	%r128, %r5, 2;
	and.b32  	%r129, %r128, 248;
	mov.u32 	%r130, _ZZN3cub18CUB_300001_SM_10006detail6reduce18DeviceReduceKernelINS2_10policy_hubIdyN4cuda3std3__44plusIvEEE10Policy1000EPdyS9_dNS7_10__identityEEEvT0_PT3_T1_NS0_13GridEvenShareISH_EET2_T4_E12temp_storage;
	add.s32 	%r131, %r130, %r129;
	st.shared.f64 	[%r131+16], %fd215;
$L__BB3_13:
	bar.sync 	0;
	setp.ne.s32 	%p39, %r5, 0;
	@%p39 bra 	$L__BB3_35;
	ld.shared.f64 	%fd174, [_ZZN3cub18CUB_300001_SM_10006detail6reduce18DeviceReduceKernelINS2_10policy_hubIdyN4cuda3std3__44plusIvEEE10Policy1000EPdyS9_dNS7_10__identityEEEvT0_PT3_T1_NS0_13GridEvenShareISH_EET2_T4_E12temp_storage+24];
	add.f64 	%fd175, %fd215, %fd174;
	ld.shared.f64 	%fd176, [_ZZN3cub18CUB_300001_SM_10006detail6reduce18DeviceReduceKernelINS2_10policy_hubIdyN4cuda3std3__44plusIvEEE10Policy1000EPdyS9_dNS7_10__identityEEEvT0_PT3_T1_NS0_13GridEvenShareISH_EET2_T4_E12temp_storage+32];
	add.f64 	%fd177, %fd175, %fd176;
	ld.shared.f64 	%fd178, [_ZZN3cub18CUB_300001_SM_10006detail6reduce18DeviceReduceKernelINS2_10policy_hubIdyN4cuda3std3__44plusIvEEE10Policy1000EPdyS9_dNS7_10__identityEEEvT0_PT3_T1_NS0_13GridEvenShareISH_EET2_T4_E12temp_storage+40];
	add.f64 	%fd179, %fd177, %fd178;
	ld.shared.f64 	%fd180, [_ZZN3cub18CUB_300001_SM_10006detail6reduce18DeviceReduceKernelINS2_10policy_hubIdyN4cuda3std3__44plusIvEEE10Policy1000EPdyS9_dNS7_10__identityEEEvT0_PT3_T1_NS0_13GridEvenShareISH_EET2_T4_E12temp_storage+48];
	add.f64 	%fd181, %fd179, %fd180;
	ld.shared.f64 	%fd182, [_ZZN3cub18CUB_300001_SM_10006detail6reduce18DeviceReduceKernelINS2_10policy_hubIdyN4cuda3std3__44plusIvEEE10Policy1000EPdyS9_dNS7_10__identityEEEvT0_PT3_T1_NS0_13GridEvenShareISH_EET2_T4_E12temp_storage+56];
	add.f64 	%fd183, %fd181, %fd182;
	ld.shared.f64 	%fd184, [_ZZN3cub18CUB_300001_SM_10006detail6reduce18DeviceReduceKernelINS2_10policy_hubIdyN4cuda3std3__44plusIvEEE10Policy1000EPdyS9_dNS7_10__identityEEEvT0_PT3_T1_NS0_13GridEvenShareISH_EET2_T4_E12temp_storage+64];
	add.f64 	%fd185, %fd183, %fd184;
	ld.shared.f64 	%fd186, [_ZZN3cub18CUB_300001_SM_10006detail6reduce18DeviceReduceKernelINS2_10policy_hubIdyN4cuda3std3__44plusIvEEE10Policy1000EPdyS9_dNS7_10__identityEEEvT0_PT3_T1_NS0_13GridEvenShareISH_EET2_T4_E12temp_storage+72];
	add.f64 	%fd187, %fd185, %fd186;
	ld.shared.f64 	%fd188, [_ZZN3cub18CUB_300001_SM_10006detail6reduce18DeviceReduceKernelINS2_10policy_hubIdyN4cuda3std3__44plusIvEEE10Policy1000EPdyS9_dNS7_10__identityEEEvT0_PT3_T1_NS0_13GridEvenShareISH_EET2_T4_E12temp_storage+80];
	add.f64 	%fd189, %fd187, %fd188;
	ld.shared.f64 	%fd190, [_ZZN3cub18CUB_300001_SM_10006detail6reduce18DeviceReduceKernelINS2_10policy_hubIdyN4cuda3std3__44plusIvEEE10Policy1000EPdyS9_dNS7_10__identityEEEvT0_PT3_T1_NS0_13GridEvenShareISH_EET2_T4_E12temp_storage+88];
	add.f64 	%fd191, %fd189, %fd190;
	ld.shared.f64 	%fd192, [_ZZN3cub18CUB_300001_SM_10006detail6reduce18DeviceReduceKernelINS2_10policy_hubIdyN4cuda3std3__44plusIvEEE10Policy1000EPdyS9_dNS7_10__identityEEEvT0_PT3_T1_NS0_13GridEvenShareISH_EET2_T4_E12temp_storage+96];
	add.f64 	%fd193, %fd191, %fd192;
	ld.shared.f64 	%fd194, [_ZZN3cub18CUB_300001_SM_10006detail6reduce18DeviceReduceKernelINS2_10policy_hubIdyN4cuda3std3__44plusIvEEE10Policy1000EPdyS9_dNS7_10__identityEEEvT0_PT3_T1_NS0_13GridEvenShareISH_EET2_T4_E12temp_storage+104];
	add.f64 	%fd195, %fd193, %fd194;
	ld.shared.f64 	%fd196, [_ZZN3cub18CUB_300001_SM_10006detail6reduce18DeviceReduceKernelINS2_10policy_hubIdyN4cuda3std3__44plusIvEEE10Policy1000EPdyS9_dNS7_10__identityEEEvT0_PT3_T1_NS0_13GridEvenShareISH_EET2_T4_E12temp_storage+112];
	add.f64 	%fd197, %fd195, %fd196;
	ld.shared.f64 	%fd198, [_ZZN3cub18CUB_300001_SM_10006detail6reduce18DeviceReduceKernelINS2_10policy_hubIdyN4cuda3std3__44plusIvEEE10Policy1000EPdyS9_dNS7_10__identityEEEvT0_PT3_T1_NS0_13GridEvenShareISH_EET2_T4_E12temp_storage+120];
	add.f64 	%fd199, %fd197, %fd198;
	ld.shared.f64 	%fd200, [_ZZN3cub18CUB_300001_SM_10006detail6reduce18DeviceReduceKernelINS2_10policy_hubIdyN4cuda3std3__44plusIvEEE10Policy1000EPdyS9_dNS7_10__identityEEEvT0_PT3_T1_NS0_13GridEvenShareISH_EET2_T4_E12temp_storage+128];
	add.f64 	%fd201, %fd199, %fd200;
	ld.shared.f64 	%fd202, [_ZZN3cub18CUB_300001_SM_10006detail6reduce18DeviceReduceKernelINS2_10policy_hubIdyN4cuda3std3__44plusIvEEE10Policy1000EPdyS9_dNS7_10__identityEEEvT0_PT3_T1_NS0_13GridEvenShareISH_EET2_T4_E12temp_storage+136];
	add.f64 	%fd215, %fd201, %fd202;
	bra.uni 	$L__BB3_35;
$L__BB3_15:
	// begin inline asm
	mov.u32 %r88, %laneid;
	// end inline asm
	and.b32  	%r104, %r5, 992;
	add.s32 	%r105, %r104, 32;
	setp.gt.s32 	%p20, %r105, %r4;
	not.b32 	%r106, %r104;
	add.s32 	%r107, %r4, %r106;
	selp.b32 	%r102, %r107, 31, %p20;
	mov.b32 	%r89, 1;
	mov.b32 	%r103, -1;
	// begin inline asm
	{  .reg .u32 lo;  .reg .u32 hi;  .reg .pred p;  .reg .f64 r0;  mov.b64 %fd110, %fd208;  mov.b64 {lo, hi}, %fd208;  shfl.sync.down.b32 lo|p, lo, %r89, %r102, %r103;  shfl.sync.down.b32 hi|p, hi, %r89, %r102, %r103;  mov.b64 r0, {lo, hi};  @p add.f64 %fd110, %fd110, r0;}
	// end inline asm
	mov.b32 	%r92, 2;
	// begin inline asm
	{  .reg .u32 lo;  .reg .u32 hi;  .reg .pred p;  .reg .f64 r0;  mov.b64 %fd112, %fd110;  mov.b64 {lo, hi}, %fd110;  shfl.sync.down.b32 lo|p, lo, %r92, %r102, %r103;  shfl.sync.down.b32 hi|p, hi, %r92, %r102, %r103;  mov.b64 r0, {lo, hi};  @p add.f64 %fd112, %fd112, r0;}
	// end inline asm
	mov.b32 	%r95, 4;
	// begin inline asm
	{  .reg .u32 lo;  .reg .u32 hi;  .reg .pred p;  .reg .f64 r0;  mov.b64 %fd114, %fd112;  mov.b64 {lo, hi}, %fd112;  shfl.sync.down.b32 lo|p, lo, %r95, %r102, %r103;  shfl.sync.down.b32 hi|p, hi, %r95, %r102, %r103;  mov.b64 r0, {lo, hi};  @p add.f64 %fd114, %fd114, r0;}
	// end inline asm
	mov.b32 	%r98, 8;
	// begin inline asm
	{  .reg .u32 lo;  .reg .u32 hi;  .reg .pred p;  .reg .f64 r0;  mov.b64 %fd116, %fd114;  mov.b64 {lo, hi}, %fd114;  shfl.sync.down.b32 lo|p, lo, %r98, %r102, %r103;  shfl.sync.down.b32 hi|p, hi, %r98, %r102, %r103;  mov.b64 r0, {lo, hi};  @p add.f64 %fd116, %fd116, r0;}
	// end inline asm
	mov.b32 	%r101, 16;
	// begin inline asm
	{  .reg .u32 lo;  .reg .u32 hi;  .reg .pred p;  .reg .f64 r0;  mov.b64 %fd215, %fd116;  mov.b64 {lo, hi}, %fd116;  shfl.sync.down.b32 lo|p, lo, %r101, %r102, %r103;  shfl.sync.down.b32 hi|p, hi, %r101, %r102, %r103;  mov.b64 r0, {lo, hi};  @p add.f64 %fd215, %fd215, r0;}
	// end inline asm
	setp.ne.s32 	%p21, %r88, 0;
	@%p21 bra 	$L__BB3_17;
	shr.u32 	%r108, %r5, 2;
	and.b32  	%r109, %r108, 248;
	mov.u32 	%r110, _ZZN3cub18CUB_300001_SM_10006detail6reduce18DeviceReduceKernelINS2_10policy_hubIdyN4cuda3std3__44plusIvEEE10Policy1000EPdyS9_dNS7_10__identityEEEvT0_PT3_T1_NS0_13GridEvenShareISH_EET2_T4_E12temp_storage;
	add.s32 	%r111, %r110, %r109;
	st.shared.f64 	[%r111+16], %fd215;
$L__BB3_17:
	bar.sync 	0;
	setp.ne.s32 	%p22, %r5, 0;
	@%p22 bra 	$L__BB3_35;
	setp.gt.s32 	%p23, %r4, 32;
	ld.shared.f64 	%fd120, [_ZZN3cub18CUB_300001_SM_10006detail6reduce18DeviceReduceKernelINS2_10policy_hubIdyN4cuda3std3__44plusIvEEE10Policy1000EPdyS9_dNS7_10__identityEEEvT0_PT3_T1_NS0_13GridEvenShareISH_EET2_T4_E12temp_storage+24];
	add.f64 	%fd121, %fd215, %fd120;
	selp.f64 	%fd122, %fd121, %fd215, %p23;
	setp.gt.s32 	%p24, %r4, 64;
	ld.shared.f64 	%fd123, [_ZZN3cub18CUB_300001_SM_10006detail6reduce18DeviceReduceKernelINS2_10policy_hubIdyN4cuda3std3__44plusIvEEE10Policy1000EPdyS9_dNS7_10__identityEEEvT0_PT3_T1_NS0_13GridEvenShareISH_EET2_T4_E12temp_storage+32];
	add.f64 	%fd124, %fd123, %fd122;
	selp.f64 	%fd125, %fd124, %fd122, %p24;
	setp.gt.s32 	%p25, %r4, 96;
	ld.shared.f64 	%fd126, [_ZZN3cub18CUB_300001_SM_10006detail6reduce18DeviceReduceKernelINS2_10policy_hubIdyN4cuda3std3__44plusIvEEE10Policy1000EPdyS9_dNS7_10__identityEEEvT0_PT3_T1_NS0_13GridEvenShareISH_EET2_T4_E12temp_storage+40];
	add.f64 	%fd127, %fd126, %fd125;
	selp.f64 	%fd128, %fd127, %fd125, %p25;
	setp.gt.s32 	%p26, %r4, 128;
	ld.shared.f64 	%fd129, [_ZZN3cub18CUB_300001_SM_10006detail6reduce18DeviceReduceKernelINS2_10policy_hubIdyN4cuda3std3__44plusIvEEE10Policy1000EPdyS9_dNS7_10__identityEEEvT0_PT3_T1_NS0_13GridEvenShareISH_EET2_T4_E12temp_storage+48];
	add.f64 	%fd130, %fd129, %fd128;
	selp.f64 	%fd131, %fd130, %fd128, %p26;
	setp.gt.s32 	%p27, %r4, 160;
	ld.shared.f64 	%fd132, [_ZZN3cub18CUB_300001_SM_10006detail6reduce18DeviceReduceKernelINS2_10policy_hubIdyN4cuda3std3__44plusIvEEE10Policy1000EPdyS9_dNS7_10__identityEEEvT0_PT3_T1_NS0_13GridEvenShareISH_EET2_T4_E12temp_storage+56];
	add.f64 	%fd133, %fd132, %fd131;
	selp.f64 	%fd134, %fd133, %fd131, %p27;
	setp.gt.s32 	%p28, %r4, 192;
	ld.shared.f64 	%fd135, [_ZZN3cub18CUB_300001_SM_10006detail6reduce18DeviceReduceKernelINS2_10policy_hubIdyN4cuda3std3__44plusIvEEE10Policy1000EPdyS9_dNS7_10__identityEEEvT0_PT3_T1_NS0_13GridEvenShareISH_EET2_T4_E12temp_storage+64];
	add.f64 	%fd136, %fd135, %fd134;
	selp.f64 	%fd137, %fd136, %fd134, %p28;
	setp.gt.s32 	%p29, %r4, 224;
	ld.shared.f64 	%fd138, [_ZZN3cub18CUB_300001_SM_10006detail6reduce18DeviceReduceKernelINS2_10policy_hubIdyN4cuda3std3__44plusIvEEE10Policy1000EPdyS9_dNS7_10__identityEEEvT0_PT3_T1_NS0_13GridEvenShareISH_EET2_T4_E12temp_storage+72];
	add.f64 	%fd139, %fd138, %fd137;
	selp.f64 	%fd140, %fd139, %fd137, %p29;
	setp.gt.s32 	%p30, %r4, 256;
	ld.shared.f64 	%fd141, [_ZZN3cub18CUB_300001_SM_10006detail6reduce18DeviceReduceKernelINS2_10policy_hubIdyN4cuda3std3__44plusIvEEE10Policy1000EPdyS9_dNS7_10__identityEEEvT0_PT3_T1_NS0_13GridEvenShareISH_EET2_T4_E12temp_storage+80];
	add.f64 	%fd142, %fd141, %fd140;
	selp.f64 	%fd143, %fd142, %fd140, %p30;
	setp.gt.s32 	%p31, %r4, 288;
	ld.shared.f64 	%fd144, [_ZZN3cub18CUB_300001_SM_10006detail6reduce18DeviceReduceKernelINS2_10policy_hubIdyN4cuda3std3__44plusIvEEE10Policy1000EPdyS9_dNS7_10__identityEEEvT0_PT3_T1_NS0_13GridEvenShareISH_EET2_T4_E12temp_storage+88];
	add.f64 	%fd145, %fd144, %fd143;
	selp.f64 	%fd146, %fd145, %fd143, %p31;
	setp.gt.s32 	%p32, %r4, 320;
	ld.shared.f64 	%fd147, [_ZZN3cub18CUB_300001_SM_10006detail6reduce18DeviceReduceKernelINS2_10policy_hubIdyN4cuda3std3__44plusIvEEE10Policy1000EPdyS9_dNS7_10__identityEEEvT0_PT3_T1_NS0_13GridEvenShareISH_EET2_T4_E12temp_storage+96];
	add.f64 	%fd148, %fd147, %fd146;
	selp.f64 	%fd149, %fd148, %fd146, %p32;
	setp.gt.s32 	%p33, %r4, 352;
	ld.shared.f64 	%fd150, [_ZZN3cub18CUB_300001_SM_10006detail6reduce18DeviceReduceKernelINS2_10policy_hubIdyN4cuda3std3__44plusIvEEE10Policy1000EPdyS9_dNS7_10__identityEEEvT0_PT3_T1_NS0_13GridEvenShareISH_EET2_T4_E12temp_storage+104];
	add.f64 	%fd151, %fd150, %fd149;
	selp.f64 	%fd152, %fd151, %fd149, %p33;
	setp.gt.s32 	%p34, %r4, 384;
	ld.shared.f64 	%fd153, [_ZZN3cub18CUB_300001_SM_10006detail6reduce18DeviceReduceKernelINS2_10policy_hubIdyN4cuda3std3__44plusIvEEE10Policy1000EPdyS9_dNS7_10__identityEEEvT0_PT3_T1_NS0_13GridEvenShareISH_EET2_T4_E12temp_storage+112];
	add.f64 	%fd154, %fd153, %fd152;
	selp.f64 	%fd155, %fd154, %fd152, %p34;
	setp.gt.s32 	%p35, %r4, 416;
	ld.shared.f64 	%fd156, [_ZZN3cub18CUB_300001_SM_10006detail6reduce18DeviceReduceKernelINS2_10policy_hubIdyN4cuda3std3__44plusIvEEE10Policy1000EPdyS9_dNS7_10__identityEEEvT0_PT3_T1_NS0_13GridEvenShareISH_EET2_T4_E12temp_storage+120];
	add.f64 	%fd157, %fd156, %fd155;
	selp.f64 	%fd158, %fd157, %fd155, %p35;
	setp.gt.s32 	%p36, %r4, 448;
	ld.shared.f64 	%fd159, [_ZZN3cub18CUB_300001_SM_10006detail6reduce18DeviceReduceKernelINS2_10policy_hubIdyN4cuda3std3__44plusIvEEE10Policy1000EPdyS9_dNS7_10__identityEEEvT0_PT3_T1_NS0_13GridEvenShareISH_EET2_T4_E12temp_storage+128];
	add.f64 	%fd160, %fd159, %fd158;
	selp.f64 	%fd161, %fd160, %fd158, %p36;
	setp.gt.s32 	%p37, %r4, 480;
	ld.shared.f64 	%fd162, [_ZZN3cub18CUB_300001_SM_10006detail6reduce18DeviceReduceKernelINS2_10policy_hubIdyN4cuda3std3__44plusIvEEE10Policy1000EPdyS9_dNS7_10__identityEEEvT0_PT3_T1_NS0_13GridEvenShareISH_EET2_T4_E12temp_storage+136];
	add.f64 	%fd163, %fd162, %fd161;
	selp.f64 	%fd215, %fd163, %fd161, %p37;
	bra.uni 	$L__BB3_35;
$L__BB3_19:
	cvt.u32.u64 	%r36, %rd3;
	mov.u32 	%r17, %tid.x;
	add.s32 	%r37, %r36, %r17;
	mul.wide.u32 	%rd40, %r37, 8;
	add.s64 	%rd27, %rd24, %rd40;
	// begin inline asm
	ld.global.nc.u64 %rd26, [%rd27];
	// end inline asm
	mov.b64 	%fd27, %rd26;
	add.s64 	%rd29, %rd27, 4096;
	// begin inline asm
	ld.global.nc.u64 %rd28, [%rd29];
	// end inline asm
	mov.b64 	%fd28, %rd28;
	add.s64 	%rd31, %rd27, 8192;
	// begin inline asm
	ld.global.nc.u64 %rd30, [%rd31];
	// end inline asm
	mov.b64 	%fd29, %rd30;
	add.s64 	%rd33, %rd27, 12288;
	// begin inline asm
	ld.global.nc.u64 %rd32, [%rd33];
	// end inline asm
	mov.b64 	%fd30, %rd32;
	add.s64 	%rd35, %rd27, 16384;
	// begin inline asm
	ld.global.nc.u64 %rd34, [%rd35];
	// end inline asm
	mov.b64 	%fd31, %rd34;
	add.s64 	%rd37, %rd27, 20480;
	// begin inline asm
	ld.global.nc.u64 %rd36, [%rd37];
	// end inline asm
	mov.b64 	%fd32, %rd36;
	add.s64 	%rd39, %rd27, 24576;
	// begin inline asm
	ld.global.nc.u64 %rd38, [%rd39];
	// end inline asm
	mov.b64 	%fd33, %rd38;
	add.f64 	%fd34, %fd27, %fd28;
	add.f64 	%fd35, %fd34, %fd29;
	add.f64 	%fd36, %fd35, %fd30;
	add.f64 	%fd37, %fd36, %fd31;
	add.f64 	%fd38, %fd37, %fd32;
	add.f64 	%fd214, %fd38, %fd33;
	setp.lt.u64 	%p2, %rd4, %rd2;
	@%p2 bra 	$L__BB3_31;
	cvt.u32.u64 	%r39, %rd2;
	cvt.u64.u32 	%rd9, %r17;
	add.s64 	%rd100, %rd3, %rd2;
	add.s64 	%rd41, %rd100, %rd9;
	shl.b64 	%rd42, %rd41, 3;
	add.s64 	%rd99, %rd24, %rd42;
	cvt.u32.u64 	%r18, %rd1;
	not.b32 	%r41, %r17;
	add.s32 	%r42, %r41, %r18;
	sub.s32 	%r43, %r42, %r39;
	sub.s32 	%r138, %r43, %r36;
	mov.b32 	%r139, 0;
	mov.u64 	%rd101, %rd3;
$L__BB3_21:
	add.s64 	%rd101, %rd101, %rd2;
	add.s64 	%rd43, %rd1, -3584;
	setp.gt.u64 	%p3, %rd101, %rd43;
	@%p3 bra 	$L__BB3_23;
	add.s64 	%rd59, %rd101, %rd9;
	shl.b64 	%rd60, %rd59, 3;
	add.s64 	%rd45, %rd24, %rd60;
	// begin inline asm
	ld.global.nc.u64 %rd44, [%rd45];
	// end inline asm
	mov.b64 	%fd39, %rd44;
	add.s64 	%rd47, %rd45, 4096;
	// begin inline asm
	ld.global.nc.u64 %rd46, [%rd47];
	// end inline asm
	mov.b64 	%fd40, %rd46;
	add.s64 	%rd49, %rd45, 8192;
	// begin inline asm
	ld.global.nc.u64 %rd48, [%rd49];
	// end inline asm
	mov.b64 	%fd41, %rd48;
	add.s64 	%rd51, %rd45, 12288;
	// begin inline asm
	ld.global.nc.u64 %rd50, [%rd51];
	// end inline asm
	mov.b64 	%fd42, %rd50;
	add.s64 	%rd53, %rd45, 16384;
	// begin inline asm
	ld.global.nc.u64 %rd52, [%rd53];
	// end inline asm
	mov.b64 	%fd43, %rd52;
	add.s64 	%rd55, %rd45, 20480;
	// begin inline asm
	ld.global.nc.u64 %rd54, [%rd55];
	// end inline asm
	mov.b64 	%fd44, %rd54;
	add.s64 	%rd57, %rd45, 24576;
	// begin inline asm
	ld.global.nc.u64 %rd56, [%rd57];
	// end inline asm
	mov.b64 	%fd45, %rd56;
	add.f64 	%fd46, %fd214, %fd39;
	add.f64 	%fd47, %fd46, %fd40;
	add.f64 	%fd48, %fd47, %fd41;
	add.f64 	%fd49, %fd48, %fd42;
	add.f64 	%fd50, %fd49, %fd43;
	add.f64 	%fd51, %fd50, %fd44;
	add.f64 	%fd214, %fd51, %fd45;
	sub.s64 	%rd61, %rd1, %rd101;
	setp.lt.u64 	%p4, %rd61, %rd2;
	add.s32 	%r139, %r139, 1;
	add.s64 	%rd100, %rd100, %rd2;
	mul.wide.s32 	%rd62, %r34, 8;
	add.s64 	%rd99, %rd99, %rd62;
	sub.s32 	%r138, %r138, %r34;
	@%p4 bra 	$L__BB3_31;
	bra.uni 	$L__BB3_21;
$L__BB3_23:
	setp.le.u64 	%p5, %rd1, %rd101;
	@%p5 bra 	$L__BB3_31;
	cvt.u32.u64 	%r46, %rd101;
	sub.s32 	%r24, %r18, %r46;
	setp.ge.s32 	%p6, %r17, %r24;
	@%p6 bra 	$L__BB3_31;
	cvt.u32.u64 	%r48, %rd2;
	cvt.u32.u64 	%r49, %rd3;
	not.b32 	%r50, %r17;
	add.s32 	%r51, %r50, %r18;
	add.s32 	%r52, %r48, %r49;
	sub.s32 	%r53, %r51, %r52;
	mul.lo.s32 	%r54, %r1, %r139;
	mad.lo.s32 	%r25, %r54, -3584, %r53;
	and.b32  	%r55, %r25, 1536;
	setp.eq.s32 	%p7, %r55, 1536;
	mov.u32 	%r142, %r17;
	@%p7 bra 	$L__BB3_28;
	cvt.u16.u32 	%rs1, %r138;
	shr.u16 	%rs2, %rs1, 9;
	add.s16 	%rs3, %rs2, 1;
	cvt.u32.u16 	%r56, %rs3;
	and.b32  	%r57, %r56, 3;
	neg.s32 	%r140, %r57;
	mov.u32 	%r142, %r17;
$L__BB3_27:
	.pragma "nounroll";
	// begin inline asm
	ld.global.nc.u64 %rd63, [%rd99];
	// end inline asm
	mov.b64 	%fd53, %rd63;
	add.f64 	%fd214, %fd214, %fd53;
	add.s32 	%r142, %r142, 512;
	add.s64 	%rd99, %rd99, 4096;
	add.s32 	%r140, %r140, 1;
	setp.ne.s32 	%p8, %r140, 0;
	@%p8 bra 	$L__BB3_27;
$L__BB3_28:
	setp.lt.u32 	%p9, %r25, 1536;
	@%p9 bra 	$L__BB3_31;
	cvt.u64.u32 	%rd65, %r142;
	add.s64 	%rd66, %rd65, %rd100;
	shl.b64 	%rd67, %rd66, 3;
	add.s64 	%rd103, %rd24, %rd67;
$L__BB3_30:
	// begin inline asm
	ld.global.nc.u64 %rd68, [%rd103];
	// end inline asm
	mov.b64 	%fd54, %rd68;
	add.f64 	%fd55, %fd214, %fd54;
	add.s64 	%rd71, %rd103, 4096;
	// begin inline asm
	ld.global.nc.u64 %rd70, [%rd71];
	// end inline asm
	mov.b64 	%fd56, %rd70;
	add.f64 	%fd57, %fd55, %fd56;
	add.s64 	%rd73, %rd103, 8192;
	// begin inline asm
	ld.global.nc.u64 %rd72, [%rd73];
	// end inline asm
	mov.b64 	%fd58, %rd72;
	add.f64 	%fd59, %fd57, %fd58;
	add.s64 	%rd75, %rd103, 12288;
	// begin inline asm
	ld.global.nc.u64 %rd74, [%rd75];
	// end inline asm
	mov.b64 	%fd60, %rd74;
	add.f64 	%fd214, %fd59, %fd60;
	add.s32 	%r142, %r142, 2048;
	add.s64 	%rd103, %rd103, 16384;
	setp.lt.s32 	%p10, %r142, %r24;
	@%p10 bra 	$L__BB3_30;
$L__BB3_31:
	// begin inline asm
	mov.u32 %r58, %laneid;
	// end inline asm
	mov.b32 	%r59, 1;
	mov.b32 	%r72, 31;
	mov.b32 	%r73, -1;
	// begin inline asm
	{  .reg .u32 lo;  .reg .u32 hi;  .reg .pred p;  .reg .f64 r0;  mov.b64 %fd61, %fd214;  mov.b64 {lo, hi}, %fd214;  shfl.sync.down.b32 lo|p, lo, %r59, %r72, %r73;  shfl.sync.down.b32 hi|p, hi, %r59, %r72, %r73;  mov.b64 r0, {lo, hi};  @p add.f64 %fd61, %fd61, r0;}
	// end inline asm
	mov.b32 	%r62, 2;
	// begin inline asm
	{  .reg .u32 lo;  .reg .u32 hi;  .reg .pred p;  .reg .f64 r0;  mov.b64 %fd63, %fd61;  mov.b64 {lo, hi}, %fd61;  shfl.sync.down.b32 lo|p, lo, %r62, %r72, %r73;  shfl.sync.down.b32 hi|p, hi, %r62, %r72, %r73;  mov.b64 r0, {lo, hi};  @p add.f64 %fd63, %fd63, r0;}
	// end inline asm
	mov.b32 	%r65, 4;
	// begin inline asm
	{  .reg .u32 lo;  .reg .u32 hi;  .reg .pred p;  .reg .f64 r0;  mov.b64 %fd65, %fd63;  mov.b64 {lo, hi}, %fd63;  shfl.sync.down.b32 lo|p, lo, %r65, %r72, %r73;  shfl.sync.down.b32 hi|p, hi, %r65, %r72, %r73;  mov.b64 r0, {lo, hi};  @p add.f64 %fd65, %fd65, r0;}
	// end inline asm
	mov.b32 	%r68, 8;
	// begin inline asm
	{  .reg .u32 lo;  .reg .u32 hi;  .reg .pred p;  .reg .f64 r0;  mov.b64 %fd67, %fd65;  mov.b64 {lo, hi}, %fd65;  shfl.sync.down.b32 lo|p, lo, %r68, %r72, %r73;  shfl.sync.down.b32 hi|p, hi, %r68, %r72, %r73;  mov.b64 r0, {lo, hi};  @p add.f64 %fd67, %fd67, r0;}
	// end inline asm
	mov.b32 	%r71, 16;
	// begin inline asm
	{  .reg .u32 lo;  .reg .u32 hi;  .reg .pred p;  .reg .f64 r0;  mov.b64 %fd215, %fd67;  mov.b64 {lo, hi}, %fd67;  shfl.sync.down.b32 lo|p, lo, %r71, %r72, %r73;  shfl.sync.down.b32 hi|p, hi, %r71, %r72, %r73;  mov.b64 r0, {lo, hi};  @p add.f64 %fd215, %fd215, r0;}
	// end inline asm
	setp.ne.s32 	%p11, %r58, 0;
	@%p11 bra 	$L__BB3_33;
	shr.u32 	%r74, %r17, 2;
	and.b32  	%r75, %r74, 248;
	mov.u32 	%r76, _ZZN3cub18CUB_300001_SM_10006detail6reduce18DeviceReduceKernelINS2_10policy_hubIdyN4cuda3std3__44plusIvEEE10Policy1000EPdyS9_dNS7_10__identityEEEvT0_PT3_T1_NS0_13GridEvenShareISH_EET2_T4_E12temp_storage;
	add.s32 	%r77, %r76, %r75;
	st.shared.f64 	[%r77+16], %fd215;
$L__BB3_33:
	bar.sync 	0;
	setp.ne.s32 	%p12, %r17, 0;
	@%p12 bra 	$L__BB3_35;
	ld.shared.f64 	%fd71, [_ZZN3cub18CUB_300001_SM_10006detail6reduce18DeviceReduceKernelINS2_10policy_hubIdyN4cuda3std3__44plusIvEEE10Policy1000EPdyS9_dNS7_10__identityEEEvT0_PT3_T1_NS0_13GridEvenShareISH_EET2_T4_E12temp_storage+24];
	add.f64 	%fd72, %fd215, %fd71;
	ld.shared.f64 	%fd73, [_ZZN3cub18CUB_300001_SM_10006detail6reduce18DeviceReduceKernelINS2_10policy_hubIdyN4cuda3std3__44plusIvEEE10Policy1000EPdyS9_dNS7_10__identityEEEvT0_PT3_T1_NS0_13GridEvenShareISH_EET2_T4_E12temp_storage+32];
	add.f64 	%fd74, %fd72, %fd73;
	ld.shared.f64 	%fd75, [_ZZN3cub18CUB_300001_SM_10006detail6reduce18DeviceReduceKernelINS2_10policy_hubIdyN4cuda3std3__44plusIvEEE10Policy1000EPdyS9_dNS7_10__identityEEEvT0_PT3_T1_NS0_13GridEvenShareISH_EET2_T4_E12temp_storage+40];
	add.f64 	%fd76, %fd74, %fd75;
	ld.shared.f64 	%fd77, [_ZZN3cub18CUB_300001_SM_10006detail6reduce18DeviceReduceKernelINS2_10policy_hubIdyN4cuda3std3__44plusIvEEE10Policy1000EPdyS9_dNS7_10__identityEEEvT0_PT3_T1_NS0_13GridEvenShareISH_EET2_T4_E12temp_storage+48];
	add.f64 	%fd78, %fd76, %fd77;
	ld.shared.f64 	%fd79, [_ZZN3cub18CUB_300001_SM_10006detail6reduce18DeviceReduceKernelINS2_10policy_hubIdyN4cuda3std3__44plusIvEEE10Policy1000EPdyS9_dNS7_10__identityEEEvT0_PT3_T1_NS0_13GridEvenShareISH_EET2_T4_E12temp_storage+56];
	add.f64 	%fd80, %fd78, %fd79;
	ld.shared.f64 	%fd81, [_ZZN3cub18CUB_300001_SM_10006detail6reduce18DeviceReduceKernelINS2_10policy_hubIdyN4cuda3std3__44plusIvEEE10Policy1000EPdyS9_dNS7_10__identityEEEvT0_PT3_T1_NS0_13GridEvenShareISH_EET2_T4_E12temp_storage+64];
	add.f64 	%fd82, %fd80, %fd81;
	ld.shared.f64 	%fd83, [_ZZN3cub18CUB_300001_SM_10006detail6reduce18DeviceReduceKernelINS2_10policy_hubIdyN4cuda3std3__44plusIvEEE10Policy1000EPdyS9_dNS7_10__identityEEEvT0_PT3_T1_NS0_13GridEvenShareISH_EET2_T4_E12temp_storage+72];
	add.f64 	%fd84, %fd82, %fd83;
	ld.shared.f64 	%fd85, [_ZZN3cub18CUB_300001_SM_10006detail6reduce18DeviceReduceKernelINS2_10policy_hubIdyN4cuda3std3__44plusIvEEE10Policy1000EPdyS9_dNS7_10__identityEEEvT0_PT3_T1_NS0_13GridEvenShareISH_EET2_T4_E12temp_storage+80];
	add.f64 	%fd86, %fd84, %fd85;
	ld.shared.f64 	%fd87, [_ZZN3cub18CUB_300001_SM_10006detail6reduce18DeviceReduceKernelINS2_10policy_hubIdyN4cuda3std3__44plusIvEEE10Policy1000EPdyS9_dNS7_10__identityEEEvT0_PT3_T1_NS0_13GridEvenShareISH_EET2_T4_E12temp_storage+88];
	add.f64 	%fd88, %fd86, %fd87;
	ld.shared.f64 	%fd89, [_ZZN3cub18CUB_300001_SM_10006detail6reduce18DeviceReduceKernelINS2_10policy_hubIdyN4cuda3std3__44plusIvEEE10Policy1000EPdyS9_dNS7_10__identityEEEvT0_PT3_T1_NS0_13GridEvenShareISH_EET2_T4_E12temp_storage+96];
	add.f64 	%fd90, %fd88, %fd89;
	ld.shared.f64 	%fd91, [_ZZN3cub18CUB_300001_SM_10006detail6reduce18DeviceReduceKernelINS2_10policy_hubIdyN4cuda3std3__44plusIvEEE10Policy1000EPdyS9_dNS7_10__identityEEEvT0_PT3_T1_NS0_13GridEvenShareISH_EET2_T4_E12temp_storage+104];
	add.f64 	%fd92, %fd90, %fd91;
	ld.shared.f64 	%fd93, [_ZZN3cub18CUB_300001_SM_10006detail6reduce18DeviceReduceKernelINS2_10policy_hubIdyN4cuda3std3__44plusIvEEE10Policy1000EPdyS9_dNS7_10__identityEEEvT0_PT3_T1_NS0_13GridEvenShareISH_EET2_T4_E12temp_storage+112];
	add.f64 	%fd94, %fd92, %fd93;
	ld.shared.f64 	%fd95, [_ZZN3cub18CUB_300001_SM_10006detail6reduce18DeviceReduceKernelINS2_10policy_hubIdyN4cuda3std3__44plusIvEEE10Policy1000EPdyS9_dNS7_10__identityEEEvT0_PT3_T1_NS0_13GridEvenShareISH_EET2_T4_E12temp_storage+120];
	add.f64 	%fd96, %fd94, %fd95;
	ld.shared.f64 	%fd97, [_ZZN3cub18CUB_300001_SM_10006detail6reduce18DeviceReduceKernelINS2_10policy_hubIdyN4cuda3std3__44plusIvEEE10Policy1000EPdyS9_dNS7_10__identityEEEvT0_PT3_T1_NS0_13GridEvenShareISH_EET2_T4_E12temp_storage+128];
	add.f64 	%fd98, %fd96, %fd97;
	ld.shared.f64 	%fd99, [_ZZN3cub18CUB_300001_SM_10006detail6reduce18DeviceReduceKernelINS2_10policy_hubIdyN4cuda3std3__44plusIvEEE10Policy1000EPdyS9_dNS7_10__identityEEEvT0_PT3_T1_NS0_13GridEvenShareISH_EET2_T4_E12temp_storage+136];
	add.f64 	%fd215, %fd98, %fd99;
$L__BB3_35:
	mov.u32 	%r132, %tid.x;
	setp.ne.s32 	%p40, %r132, 0;
	@%p40 bra 	$L__BB3_37;
	ld.param.u64 	%rd97, [_ZN3cub18CUB_300001_SM_10006detail6reduce18DeviceReduceKernelINS2_10policy_hubIdyN4cuda3std3__44plusIvEEE10Policy1000EPdyS9_dNS7_10__identityEEEvT0_PT3_T1_NS0_13GridEvenShareISH_EET2_T4__param_1];
	cvta.to.global.u64 	%rd94, %rd97;
	mul.wide.u32 	%rd95, %r2, 8;
	add.s64 	%rd96, %rd94, %rd95;
	st.global.f64 	[%rd96], %fd215;
$L__BB3_37:
	ret;

}
	// .globl	_ZN3cub18CUB_300001_SM_10006detail6reduce28DeviceReduceSingleTileKernelINS2_10policy_hubIdyN4cuda3std3__44plusIvEEE10Policy1000EPdSC_iS9_ddNS7_10__identityEEEvT0_T1_T2_T3_T4_T6_
.visible .entry _ZN3cub18CUB_300001_SM_10006detail6reduce28DeviceReduceSingleTileKernelINS2_10policy_hubIdyN4cuda3std3__44plusIvEEE10Policy1000EPdSC_iS9_ddNS7_10__identityEEEvT0_T1_T2_T3_T4_T6_(
	.param .u64 .ptr .align 1 _ZN3cub18CUB_300001_SM_10006detail6reduce28DeviceReduceSingleTileKernelINS2_10policy_hubIdyN4cuda3std3__44plusIvEEE10Policy1000EPdSC_iS9_ddNS7_10__identityEEEvT0_T1_T2_T3_T4_T6__param_0,
	.param .u64 .ptr .align 1 _ZN3cub18CUB_300001_SM_10006detail6reduce28DeviceReduceSingleTileKernelINS2_10policy_hubIdyN4cuda3std3__44plusIvEEE10Policy1000EPdSC_iS9_ddNS7_10__identityEEEvT0_T1_T2_T3_T4_T6__param_1,
	.param .u32 _ZN3cub18CUB_300001_SM_10006detail6reduce28DeviceReduceSingleTileKernelINS2_10policy_hubIdyN4cuda3std3__44plusIvEEE10Policy1000EPdSC_iS9_ddNS7_10__identityEEEvT0_T1_T2_T3_T4_T6__param_2,
	.param .align 1 .b8 _ZN3cub18CUB_300001_SM_10006detail6reduce28DeviceReduceSingleTileKernelINS2_10policy_hubIdyN4cuda3std3__44plusIvEEE10Policy1000EPdSC_iS9_ddNS7_10__identityEEEvT0_T1_T2_T3_T4_T6__param_3[1],
	.param .f64 _ZN3cub18CUB_300001_SM_10006detail6reduce28DeviceReduceSingleTileKernelINS2_10policy_hubIdyN4cuda3std3__44plusIvEEE10Policy1000EPdSC_iS9_ddNS7_10__identityEEEvT0_T1_T2_T3_T4_T6__param_4,
	.param .align 1 .b8 _ZN3cub18CUB_300001_SM_10006detail6reduce28DeviceReduceSingleTileKernelINS2_10policy_hubIdyN4cuda3std3__44plusIvEEE10Policy1000EPdSC_iS9_ddNS7_10__identityEEEvT0_T1_T2_T3_T4_T6__param_5[1]
)
.maxntid 512
.minnctapersm 1
{
	.reg .pred 	%p<43>;
	.reg .b32 	%r<129>;
	.reg .b64 	%rd<74>;
	.reg .b64 	%fd<220>;
	// demoted variable
	.shared .align 8 .b8 _ZZN3cub18CUB_300001_SM_10006detail6reduce28DeviceReduceSingleTileKernelINS2_10policy_hubIdyN4cuda3std3__44plusIvEEE10Policy1000EPdSC_iS9_ddNS7_10__identityEEEvT0_T1_T2_T3_T4_T6_E12temp_storage[152];
	ld.param.u64 	%rd8, [_ZN3cub18CUB_300001_SM_10006detail6reduce28DeviceReduceSingleTileKernelINS2_10policy_hubIdyN4cuda3std3__44plusIvEEE10Policy1000EPdSC_iS9_ddNS7_10__identityEEEvT0_T1_T2_T3_T4_T6__param_0];
	ld.param.u64 	%rd9, [_ZN3cub18CUB_300001_SM_10006detail6reduce28DeviceReduceSingleTileKernelINS2_10policy_hubIdyN4cuda3std3__44plusIvEEE10Policy1000EPdSC_iS9_ddNS7_10__identityEEEvT0_T1_T2_T3_T4_T6__param_1];
	ld.param.u32 	%r34, [_ZN3cub18CUB_300001_SM_10006detail6reduce28DeviceReduceSingleTileKernelINS2_10policy_hubIdyN4cuda3std3__44plusIvEEE10Policy1000EPdSC_iS9_ddNS7_10__identityEEEvT0_T1_T2_T3_T4_T6__param_2];
	ld.param.f64 	%fd28, [_ZN3cub18CUB_300001_SM_10006detail6reduce28DeviceReduceSingleTileKernelINS2_10policy_hubIdyN4cuda3std3__44plusIvEEE10Policy1000EPdSC_iS9_ddNS7_10__identityEEEvT0_T1_T2_T3_T4_T6__param_4];
	cvta.to.global.u64 	%rd1, %rd9;
	setp.ne.s32 	%p1, %r34, 0;
	@%p1 bra 	$L__BB4_3;
	mov.u32 	%r115, %tid.x;
	setp.ne.s32 	%p42, %r115, 0;
	@%p42 bra 	$L__BB4_39;
	st.global.f64 	[%rd1], %fd28;
	bra.uni 	$L__BB4_39;
$L__BB4_3:
	setp.gt.s32 	%p2, %r34, 3583;
	@%p2 bra 	$L__BB4_21;
	mov.u32 	%r1, %tid.x;
	setp.ge.s32 	%p14, %r1, %r34;
	mov.f64 	%fd211, 0d0000000000000000;
	mov.u32 	%r119, %r1;
	@%p14 bra 	$L__BB4_6;
	mul.wide.u32 	%rd59, %r1, 8;
	add.s64 	%rd58, %rd8, %rd59;
	// begin inline asm
	ld.global.nc.u64 %rd57, [%rd58];
	// end inline asm
	mov.b64 	%fd211, %rd57;
	add.s32 	%r119, %r1, 512;
$L__BB4_6:
	setp.ge.s32 	%p15, %r119, %r34;
	@%p15 bra 	$L__BB4_12;
	not.b32 	%r65, %r119;
	add.s32 	%r4, %r34, %r65;
	and.b32  	%r66, %r4, 1536;
	setp.eq.s32 	%p16, %r66, 1536;
	@%p16 bra 	$L__BB4_10;
	mul.wide.u32 	%rd60, %r119, 8;
	add.s64 	%rd72, %rd8, %rd60;
	shr.u32 	%r67, %r4, 9;
	add.s32 	%r68, %r67, 1;
	and.b32  	%r69, %r68, 3;
	neg.s32 	%r117, %r69;
$L__BB4_9:
	.pragma "nounroll";
	// begin inline asm
	ld.global.nc.u64 %rd61, [%rd72];
	// end inline asm
	mov.b64 	%fd104, %rd61;
	add.f64 	%fd211, %fd211, %fd104;
	add.s32 	%r119, %r119, 512;
	add.s64 	%rd72, %rd72, 4096;
	add.s32 	%r117, %r117, 1;
	setp.ne.s32 	%p17, %r117, 0;
	@%p17 bra 	$L__BB4_9;
$L__BB4_10:
	setp.lt.u32 	%p18, %r4, 1536;
	@%p18 bra 	$L__BB4_12;
$L__BB4_11:
	mul.wide.s32 	%rd71, %r119, 8;
	add.s64 	%rd64, %rd8, %rd71;
	// begin inline asm
	ld.global.nc.u64 %rd63, [%rd64];
	// end inline asm
	mov.b64 	%fd105, %rd63;
	add.f64 	%fd106, %fd211, %fd105;
	add.s64 	%rd66, %rd64, 4096;
	// begin inline asm
	ld.global.nc.u64 %rd65, [%rd66];
	// end inline asm
	mov.b64 	%fd107, %rd65;
	add.f64 	%fd108, %fd106, %fd107;
	add.s64 	%rd68, %rd64, 8192;
	// begin inline asm
	ld.global.nc.u64 %rd67, [%rd68];
	// end inline asm
	mov.b64 	%fd109, %rd67;
	add.f64 	%fd110, %fd108, %fd109;
	add.s64 	%rd70, %rd64, 12288;
	// begin inline asm
	ld.global.nc.u64 %rd69, [%rd70];
	// end inline asm
	mov.b64 	%fd111, %rd69;
	add.f64 	%fd211, %fd110, %fd111;
	add.s32 	%r119, %r119, 2048;
	setp.lt.s32 	%p19, %r119, %r34;
	@%p19 bra 	$L__BB4_11;
$L__BB4_12:
	setp.lt.s32 	%p20, %r34, 512;
	@%p20 bra 	$L__BB4_17;
	// begin inline asm
	mov.u32 %r94, %laneid;
	// end inline asm
	mov.b32 	%r95, 1;
	mov.b32 	%r108, 31;
	mov.b32 	%r109, -1;
	// begin inline asm
	{  .reg .u32 lo;  .reg .u32 hi;  .reg .pred p;  .reg .f64 r0;  mov.b64 %fd166, %fd211;  mov.b64 {lo, hi}, %fd211;  shfl.sync.down.b32 lo|p, lo, %r95, %r108, %r109;  shfl.sync.down.b32 hi|p, hi, %r95, %r108, %r109;  mov.b64 r0, {lo, hi};  @p add.f64 %fd166, %fd166, r0;}
	// end inline asm
	mov.b32 	%r98, 2;
	// begin inline asm
	{  .reg .u32 lo;  .reg .u32 hi;  .reg .pred p;  .reg .f64 r0;  mov.b64 %fd168, %fd166;  mov.b64 {lo, hi}, %fd166;  shfl.sync.down.b32 lo|p, lo, %r98, %r108, %r109;  shfl.sync.down.b32 hi|p, hi, %r98, %r108, %r109;  mov.b64 r0, {lo, hi};  @p add.f64 %fd168, %fd168, r0;}
	// end inline asm
	mov.b32 	%r101, 4;
	// begin inline asm
	{  .reg .u32 lo;  .reg .u32 hi;  .reg .pred p;  .reg .f64 r0;  mov.b64 %fd170, %fd168;  mov.b64 {lo, hi}, %fd168;  shfl.sync.down.b32 lo|p, lo, %r101, %r108, %r109;  shfl.sync.down.b32 hi|p, hi, %r101, %r108, %r109;  mov.b64 r0, {lo, hi};  @p add.f64 %fd170, %fd170, r0;}
	// end inline asm
	mov.b32 	%r104, 8;
	// begin inline asm
	{  .reg .u32 lo;  .reg .u32 hi;  .reg .pred p;  .reg .f64 r0;  mov.b64 %fd172, %fd170;  mov.b64 {lo, hi}, %fd170;  shfl.sync.down.b32 lo|p, lo, %r104, %r108, %r109;  shfl.sync.down.b32 hi|p, hi, %r104, %r108, %r109;  mov.b64 r0, {lo, hi};  @p add.f64 %fd172, %fd172, r0;}
	// end inline asm
	mov.b32 	%r107, 16;
	// begin inline asm
	{  .reg .u32 lo;  .reg .u32 hi;  .reg .pred p;  .reg .f64 r0;  mov.b64 %fd219, %fd172;  mov.b64 {lo, hi}, %fd172;  shfl.sync.down.b32 lo|p, lo, %r107, %r108, %r109;  shfl.sync.down.b32 hi|p, hi, %r107, %r108, %r109;  mov.b64 r0, {lo, hi};  @p add.f64 %fd219, %fd219, r0;}
	// end inline asm
	setp.ne.s32 	%p39, %r94, 0;
	@%p39 bra 	$L__BB4_15;
	shr.u32 	%r110, %r1, 2;
	and.b32  	%r111, %r110, 248;
	mov.u32 	%r112, _ZZN3cub18CUB_300001_SM_10006detail6reduce28DeviceReduceSingleTileKernelINS2_10policy_hubIdyN4cuda3std3__44plusIvEEE10Policy1000EPdSC_iS9_ddNS7_10__identityEEEvT0_T1_T2_T3_T4_T6_E12temp_storage;
	add.s32 	%r113, %r112, %r111;
	st.shared.f64 	[%r113+16], %fd219;
$L__BB4_15:
	bar.sync 	0;
	setp.ne.s32 	%p40, %r1, 0;
	@%p40 bra 	$L__BB4_37;
	ld.shared.f64 	%fd176, [_ZZN3cub18CUB_300001_SM_10006detail6reduce28DeviceReduceSingleTileKernelINS2_10policy_hubIdyN4cuda3std3__44plusIvEEE10Policy1000EPdSC_iS9_ddNS7_10__identityEEEvT0_T1_T2_T3_T4_T6_E12temp_storage+24];
	add.f64 	%fd177, %fd219, %fd176;
	ld.shared.f64 	%fd178, [_ZZN3cub18CUB_300001_SM_10006detail6reduce28DeviceReduceSingleTileKernelINS2_10policy_hubIdyN4cuda3std3__44plusIvEEE10Policy1000EPdSC_iS9_ddNS7_10__identityEEEvT0_T1_T2_T3_T4_T6_E12temp_storage+32];
	add.f64 	%fd179, %fd177, %fd178;
	ld.shared.f64 	%fd180, [_ZZN3cub18CUB_300001_SM_10006detail6reduce28DeviceReduceSingleTileKernelINS2_10policy_hubIdyN4cuda3std3__44plusIvEEE10Policy1000EPdSC_iS9_ddNS7_10__identityEEEvT0_T1_T2_T3_T4_T6_E12temp_storage+40];
	add.f64 	%fd181, %fd179, %fd180;
	ld.shared.f64 	%fd182, [_ZZN3cub18CUB_300001_SM_10006detail6reduce28DeviceReduceSingleTileKernelINS2_10policy_hubIdyN4cuda3std3__44plusIvEEE10Policy1000EPdSC_iS9_ddNS7_10__identityEEEvT0_T1_T2_T3_T4_T6_E12temp_storage+48];
	add.f64 	%fd183, %fd181, %fd182;
	ld.shared.f64 	%fd184, [_ZZN3cub18CUB_300001_SM_10006detail6reduce28DeviceReduceSingleTileKernelINS2_10policy_hubIdyN4cuda3std3__44plusIvEEE10Policy1000EPdSC_iS9_ddNS7_10__identityEEEvT0_T1_T2_T3_T4_T6_E12temp_storage+56];
	add.f64 	%fd185, %fd183, %fd184;
	ld.shared.f64 	%fd186, [_ZZN3cub18CUB_300001_SM_10006detail6reduce28DeviceReduceSingleTileKernelINS2_10policy_hubIdyN4cuda3std3__44plusIvEEE10Policy1000EPdSC_iS9_ddNS7_10__identityEEEvT0_T1_T2_T3_T4_T6_E12temp_storage+64];
	add.f64 	%fd187, %fd185, %fd186;
	ld.shared.f64 	%fd188, [_ZZN3cub18CUB_300001_SM_10006detail6reduce28DeviceReduceSingleTileKernelINS2_10policy_hubIdyN4cuda3std3__44plusIvEEE10Policy1000EPdSC_iS9_ddNS7_10__identityEEEvT0_T1_T2_T3_T4_T6_E12temp_storage+72];
	add.f64 	%fd189, %fd187, %fd188;
	ld.shared.f64 	%fd190, [_ZZN3cub18CUB_300001_SM_10006detail6reduce28DeviceReduceSingleTileKernelINS2_10policy_hubIdyN4cuda3std3__44plusIvEEE10Policy1000EPdSC_iS9_ddNS7_10__identityEEEvT0_T1_T2_T3_T4_T6_E12temp_storage+80];
	add.f64 	%fd191, %fd189, %fd190;
	ld.shared.f64 	%fd192, [_ZZN3cub18CUB_300001_SM_10006detail6reduce28DeviceReduceSingleTileKernelINS2_10policy_hubIdyN4cuda3std3__44plusIvEEE10Policy1000EPdSC_iS9_ddNS7_10__identityEEEvT0_T1_T2_T3_T4_T6_E12temp_storage+88];
	add.f64 	%fd193, %fd191, %fd192;
	ld.shared.f64 	%fd194, [_ZZN3cub18CUB_300001_SM_10006detail6reduce28DeviceReduceSingleTileKernelINS2_10policy_hubIdyN4cuda3std3__44plusIvEEE10Policy1000EPdSC_iS9_ddNS7_10__identityEEEvT0_T1_T2_T3_T4_T6_E12temp_storage+96];
	add.f64 	%fd195, %fd193, %fd194;
	ld.shared.f64 	%fd196, [_ZZN3cub18CUB_300001_SM_10006detail6reduce28DeviceReduceSingleTileKernelINS2_10policy_hubIdyN4cuda3std3__44plusIvEEE10Policy1000EPdSC_iS9_ddNS7_10__identityEEEvT0_T1_T2_T3_T4_T6_E12temp_storage+104];
	add.f64 	%fd197, %fd195, %fd196;
	ld.shared.f64 	%fd198, [_ZZN3cub18CUB_300001_SM_10006detail6reduce28DeviceReduceSingleTileKernelINS2_10policy_hubIdyN4cuda3std3__44plusIvEEE10Policy1000EPdSC_iS9_ddNS7_10__identityEEEvT0_T1_T2_T3_T4_T6_E12temp_storage+112];
	add.f64 	%fd199, %fd197, %fd198;
	ld.shared.f64 	%fd200, [_ZZN3cub18CUB_300001_SM_10006detail6reduce28DeviceReduceSingleTileKernelINS2_10policy_hubIdyN4cuda3std3__44plusIvEEE10Policy1000EPdSC_iS9_ddNS7_10__identityEEEvT0_T1_T2_T3_T4_T6_E12temp_storage+120];
	add.f64 	%fd201, %fd199, %fd200;
	ld.shared.f64 	%fd202, [_ZZN3cub18CUB_300001_SM_10006detail6reduce28DeviceReduceSingleTileKernelINS2_10policy_hubIdyN4cuda3std3__44plusIvEEE10Policy1000EPdSC_iS9_ddNS7_10__identityEEEvT0_T1_T2_T3_T4_T6_E12temp_storage+128];
	add.f64 	%fd203, %fd201, %fd202;
	ld.shared.f64 	%fd204, [_ZZN3cub18CUB_300001_SM_10006detail6reduce28DeviceReduceSingleTileKernelINS2_10policy_hubIdyN4cuda3std3__44plusIvEEE10Policy1000EPdSC_iS9_ddNS7_10__identityEEEvT0_T1_T2_T3_T4_T6_E12temp_storage+136];
	add.f64 	%fd219, %fd203, %fd204;
	bra.uni 	$L__BB4_37;
$L__BB4_17:
	// begin inline asm
	mov.u32 %r70, %laneid;
	// end inline asm
	and.b32  	%r86, %r1, 992;
	add.s32 	%r87, %r86, 32;
	setp.gt.s32 	%p21, %r87, %r34;
	not.b32 	%r88, %r86;
	add.s32 	%r89, %r34, %r88;
	selp.b32 	%r84, %r89, 31, %p21;
	mov.b32 	%r71, 1;
	mov.b32 	%r85, -1;
	// begin inline asm
	{  .reg .u32 lo;  .reg .u32 hi;  .reg .pred p;  .reg .f64 r0;  mov.b64 %fd112, %fd211;  mov.b64 {lo, hi}, %fd211;  shfl.sync.down.b32 lo|p, lo, %r71, %r84, %r85;  shfl.sync.down.b32 hi|p, hi, %r71, %r84, %r85;  mov.b64 r0, {lo, hi};  @p add.f64 %fd112, %fd112, r0;}
	// end inline asm
	mov.b32 	%r74, 2;
	// begin inline asm
	{  .reg .u32 lo;  .reg .u32 hi;  .reg .pred p;  .reg .f64 r0;  mov.b64 %fd114, %fd112;  mov.b64 {lo, hi}, %fd112;  shfl.sync.down.b32 lo|p, lo, %r74, %r84, %r85;  shfl.sync.down.b32 hi|p, hi, %r74, %r84, %r85;  mov.b64 r0, {lo, hi};  @p add.f64 %fd114, %fd114, r0;}
	// end inline asm
	mov.b32 	%r77, 4;
	// begin inline asm
	{  .reg .u32 lo;  .reg .u32 hi;  .reg .pred p;  .reg .f64 r0;  mov.b64 %fd116, %fd114;  mov.b64 {lo, hi}, %fd114;  shfl.sync.down.b32 lo|p, lo, %r77, %r84, %r85;  shfl.sync.down.b32 hi|p, hi, %r77, %r84, %r85;  mov.b64 r0, {lo, hi};  @p add.f64 %fd116, %fd116, r0;}
	// end inline asm
	mov.b32 	%r80, 8;
	// begin inline asm
	{  .reg .u32 lo;  .reg .u32 hi;  .reg .pred p;  .reg .f64 r0;  mov.b64 %fd118, %fd116;  mov.b64 {lo, hi}, %fd116;  shfl.sync.down.b32 lo|p, lo, %r80, %r84, %r85;  shfl.sync.down.b32 hi|p, hi, %r80, %r84, %r85;  mov.b64 r0, {lo, hi};  @p add.f64 %fd118, %fd118, r0;}
	// end inline asm
	mov.b32 	%r83, 16;
	// begin inline asm
	{  .reg .u32 lo;  .reg .u32 hi;  .reg .pred p;  .reg .f64 r0;  mov.b64 %fd219, %fd118;  mov.b64 {lo, hi}, %fd118;  shfl.sync.down.b32 lo|p, lo, %r83, %r84, %r85;  shfl.sync.down.b32 hi|p, hi, %r83, %r84, %r85;  mov.b64 r0, {lo, hi};  @p add.f64 %fd219, %fd219, r0;}
	// end inline asm
	setp.ne.s32 	%p22, %r70, 0;
	@%p22 bra 	$L__BB4_19;
	shr.u32 	%r90, %r1, 2;
	and.b32  	%r91, %r90, 248;
	mov.u32 	%r92, _ZZN3cub18CUB_300001_SM_10006detail6reduce28DeviceReduceSingleTileKernelINS2_10policy_hubIdyN4cuda3std3__44plusIvEEE10Policy1000EPdSC_iS9_ddNS7_10__identityEEEvT0_T1_T2_T3_T4_T6_E12temp_storage;
	add.s32 	%r93, %r92, %r91;
	st.shared.f64 	[%r93+16], %fd219;
$L__BB4_19:
	bar.sync 	0;
	setp.ne.s32 	%p23, %r1, 0;
	@%p23 bra 	$L__BB4_37;
	setp.gt.s32 	%p24, %r34, 32;
	ld.shared.f64 	%fd122, [_ZZN3cub18CUB_300001_SM_10006detail6reduce28DeviceReduceSingleTileKernelINS2_10policy_hubIdyN4cuda3std3__44plusIvEEE10Policy1000EPdSC_iS9_ddNS7_10__identityEEEvT0_T1_T2_T3_T4_T6_E12temp_storage+24];
	add.f64 	%fd123, %fd219, %fd122;
	selp.f64 	%fd124, %fd123, %fd219, %p24;
	setp.gt.s32 	%p25, %r34, 64;
	ld.shared.f64 	%fd125, [_ZZN3cub18CUB_300001_SM_10006detail6reduce28DeviceReduceSingleTileKernelINS2_10policy_hubIdyN4cuda3std3__44plusIvEEE10Policy1000EPdSC_iS9_ddNS7_10__identityEEEvT0_T1_T2_T3_T4_T6_E12temp_storage+32];
	add.f64 	%fd126, %fd125, %fd124;
	selp.f64 	%fd127, %fd126, %fd124, %p25;
	setp.gt.s32 	%p26, %r34, 96;
	ld.shared.f64 	%fd128, [_ZZN3cub18CUB_300001_SM_10006detail6reduce28DeviceReduceSingleTileKernelINS2_10policy_hubIdyN4cuda3std3__44plusIvEEE10Policy1000EPdSC_iS9_ddNS7_10__identityEEEvT0_T1_T2_T3_T4_T6_E12temp_storage+40];
	add.f64 	%fd129, %fd128, %fd127;
	selp.f64 	%fd130, %fd129, %fd127, %p26;
	setp.gt.s32 	%p27, %r34, 128;
	ld.shared.f64 	%fd131, [_ZZN3cub18CUB_300001_SM_10006detail6reduce28DeviceReduceSingleTileKernelINS2_10policy_hubIdyN4cuda3std3__44plusIvEEE10Policy1000EPdSC_iS9_ddNS7_10__identityEEEvT0_T1_T2_T3_T4_T6_E12temp_storage+48];
	add.f64 	%fd132, %fd131, %fd130;
	selp.f64 	%fd133, %fd132, %fd130, %p27;
	setp.gt.s32 	%p28, %r34, 160;
	ld.shared.f64 	%fd134, [_ZZN3cub18CUB_300001_SM_10006detail6reduce28DeviceReduceSingleTileKernelINS2_10policy_hubIdyN4cuda3std3__44plusIvEEE10Policy1000EPdSC_iS9_ddNS7_10__identityEEEvT0_T1_T2_T3_T4_T6_E12temp_storage+56];
	add.f64 	%fd135, %fd134, %fd133;
	selp.f64 	%fd136, %fd135, %fd133, %p28;
	setp.gt.s32 	%p29, %r34, 192;
	ld.shared.f64 	%fd137, [_ZZN3cub18CUB_300001_SM_10006detail6reduce28DeviceReduceSingleTileKernelINS2_10policy_hubIdyN4cuda3std3__44plusIvEEE10Policy1000EPdSC_iS9_ddNS7_10__identityEEEvT0_T1_T2_T3_T4_T6_E12temp_storage+64];
	add.f64 	%fd138, %fd137, %fd136;
	selp.f64 	%fd139, %fd138, %fd136, %p29;
	setp.gt.s32 	%p30, %r34, 224;
	ld.shared.f64 	%fd140, [_ZZN3cub18CUB_300001_SM_10006detail6reduce28DeviceReduceSingleTileKernelINS2_10policy_hubIdyN4cuda3std3__44plusIvEEE10Policy1000EPdSC_iS9_ddNS7_10__identityEEEvT0_T1_T2_T3_T4_T6_E12temp_storage+72];
	add.f64 	%fd141, %fd140, %fd139;
	selp.f64 	%fd142, %fd141, %fd139, %p30;
	setp.gt.s32 	%p31, %r34, 256;
	ld.shared.f64 	%fd143, [_ZZN3cub18CUB_300001_SM_10006detail6reduce28DeviceReduceSingleTileKernelINS2_10policy_hubIdyN4cuda3std3__44plusIvEEE10Policy1000EPdSC_iS9_ddNS7_10__identityEEEvT0_T1_T2_T3_T4_T6_E12temp_storage+80];
	add.f64 	%fd144, %fd143, %fd142;
	selp.f64 	%fd145, %fd144, %fd142, %p31;
	setp.gt.s32 	%p32, %r34, 288;
	ld.shared.f64 	%fd146, [_ZZN3cub18CUB_300001_SM_10006detail6reduce28DeviceReduceSingleTileKernelINS2_10policy_hubIdyN4cuda3std3__44plusIvEEE10Policy1000EPdSC_iS9_ddNS7_10__identityEEEvT0_T1_T2_T3_T4_T6_E12temp_storage+88];
	add.f64 	%fd147, %fd146, %fd145;
	selp.f64 	%fd148, %fd147, %fd145, %p32;
	setp.gt.s32 	%p33, %r34, 320;
	ld.shared.f64 	%fd149, [_ZZN3cub18CUB_300001_SM_10006detail6reduce28DeviceReduceSingleTileKernelINS2_10policy_hubIdyN4cuda3std3__44plusIvEEE10Policy1000EPdSC_iS9_ddNS7_10__identityEEEvT0_T1_T2_T3_T4_T6_E12temp_storage+96];
	add.f64 	%fd150, %fd149, %fd148;
	selp.f64 	%fd151, %fd150, %fd148, %p33;
	setp.gt.s32 	%p34, %r34, 352;
	ld.shared.f64 	%fd152, [_ZZN3cub18CUB_300001_SM_10006detail6reduce28DeviceReduceSingleTileKernelINS2_10policy_hubIdyN4cuda3std3__44plusIvEEE10Policy1000EPdSC_iS9_ddNS7_10__identityEEEvT0_T1_T2_T3_T4_T6_E12temp_storage+104];
	add.f64 	%fd153, %fd152, %fd151;
	selp.f64 	%fd154, %fd153, %fd151, %p34;
	setp.gt.s32 	%p35, %r34, 384;
	ld.shared.f64 	%fd155, [_ZZN3cub18CUB_300001_SM_10006detail6reduce28DeviceReduceSingleTileKernelINS2_10policy_hubIdyN4cuda3std3__44plusIvEEE10Policy1000EPdSC_iS9_ddNS7_10__identityEEEvT0_T1_T2_T3_T4_T6_E12temp_storage+112];
	add.f64 	%fd156, %fd155, %fd154;
	selp.f64 	%fd157, %fd156, %fd154, %p35;
	setp.gt.s32 	%p36, %r34, 416;
	ld.shared.f64 	%fd158, [_ZZN3cub18CUB_300001_SM_10006detail6reduce28DeviceReduceSingleTileKernelINS2_10policy_hubIdyN4cuda3std3__44plusIvEEE10Policy1000EPdSC_iS9_ddNS7_10__identityEEEvT0_T1_T2_T3_T4_T6_E12temp_storage+120];
	add.f64 	%fd159, %fd158, %fd157;
	selp.f64 	%fd160, %fd159, %fd157, %p36;
	setp.gt.s32 	%p37, %r34, 448;
	ld.shared.f64 	%fd161, [_ZZN3cub18CUB_300001_SM_10006detail6reduce28DeviceReduceSingleTileKernelINS2_10policy_hubIdyN4cuda3std3__44plusIvEEE10Policy1000EPdSC_iS9_ddNS7_10__identityEEEvT0_T1_T2_T3_T4_T6_E12temp_storage+128];
	add.f64 	%fd162, %fd161, %fd160;
	selp.f64 	%fd163, %fd162, %fd160, %p37;
	setp.gt.s32 	%p38, %r34, 480;
	ld.shared.f64 	%fd164, [_ZZN3cub18CUB_300001_SM_10006detail6reduce28DeviceReduceSingleTileKernelINS2_10policy_hubIdyN4cuda3std3__44plusIvEEE10Policy1000EPdSC_iS9_ddNS7_10__identityEEEvT0_T1_T2_T3_T4_T6_E12temp_storage+136];
	add.f64 	%fd165, %fd164, %fd163;
	selp.f64 	%fd219, %fd165, %fd163, %p38;
	bra.uni 	$L__BB4_37;
$L__BB4_21:
	mov.u32 	%r13, %tid.x;
	mul.wide.u32 	%rd24, %r13, 8;
	add.s64 	%rd11, %rd8, %rd24;
	// begin inline asm
	ld.global.nc.u64 %rd10, [%rd11];
	// end inline asm
	mov.b64 	%fd29, %rd10;
	add.s64 	%rd13, %rd11, 4096;
	// begin inline asm
	ld.global.nc.u64 %rd12, [%rd13];
	// end inline asm
	mov.b64 	%fd30, %rd12;
	add.s64 	%rd15, %rd11, 8192;
	// begin inline asm
	ld.global.nc.u64 %rd14, [%rd15];
	// end inline asm
	mov.b64 	%fd31, %rd14;
	add.s64 	%rd17, %rd11, 12288;
	// begin inline asm
	ld.global.nc.u64 %rd16, [%rd17];
	// end inline asm
	mov.b64 	%fd32, %rd16;
	add.s64 	%rd19, %rd11, 16384;
	// begin inline asm
	ld.global.nc.u64 %rd18, [%rd19];
	// end inline asm
	mov.b64 	%fd33, %rd18;
	add.s64 	%rd21, %rd11, 20480;
	// begin inline asm
	ld.global.nc.u64 %rd20, [%rd21];
	// end inline asm
	mov.b64 	%fd34, %rd20;
	add.s64 	%rd23, %rd11, 24576;
	// begin inline asm
	ld.global.nc.u64 %rd22, [%rd23];
	// end inline asm
	mov.b64 	%fd35, %rd22;
	add.f64 	%fd36, %fd29, %fd30;
	add.f64 	%fd37, %fd36, %fd31;
	add.f64 	%fd38, %fd37, %fd32;
	add.f64 	%fd39, %fd38, %fd33;
	add.f64 	%fd40, %fd39, %fd34;
	add.f64 	%fd218, %fd40, %fd35;
	setp.lt.u32 	%p3, %r34, 7168;
	mov.b32 	%r122, 3584;
	@%p3 bra 	$L__BB4_25;
	add.s32 	%r14, %r34, -3584;
	mov.b32 	%r122, 3584;
$L__BB4_23:
	add.s32 	%r37, %r122, %r13;
	mul.wide.u32 	%rd39, %r37, 8;
	add.s64 	%rd26, %rd8, %rd39;
	// begin inline asm
	ld.global.nc.u64 %rd25, [%rd26];
	// end inline asm
	mov.b64 	%fd41, %rd25;
	add.s64 	%rd28, %rd26, 4096;
	// begin inline asm
	ld.global.nc.u64 %rd27, [%rd28];
	// end inline asm
	mov.b64 	%fd42, %rd27;
	add.s64 	%rd30, %rd26, 8192;
	// begin inline asm
	ld.global.nc.u64 %rd29, [%rd30];
	// end inline asm
	mov.b64 	%fd43, %rd29;
	add.s64 	%rd32, %rd26, 12288;
	// begin inline asm
	ld.global.nc.u64 %rd31, [%rd32];
	// end inline asm
	mov.b64 	%fd44, %rd31;
	add.s64 	%rd34, %rd26, 16384;
	// begin inline asm
	ld.global.nc.u64 %rd33, [%rd34];
	// end inline asm
	mov.b64 	%fd45, %rd33;
	add.s64 	%rd36, %rd26, 20480;
	// begin inline asm
	ld.global.nc.u64 %rd35, [%rd36];
	// end inline asm
	mov.b64 	%fd46, %rd35;
	add.s64 	%rd38, %rd26, 24576;
	// begin inline asm
	ld.global.nc.u64 %rd37, [%rd38];
	// end inline asm
	mov.b64 	%fd47, %rd37;
	add.f64 	%fd48, %fd218, %fd41;
	add.f64 	%fd49, %fd48, %fd42;
	add.f64 	%fd50, %fd49, %fd43;
	add.f64 	%fd51, %fd50, %fd44;
	add.f64 	%fd52, %fd51, %fd45;
	add.f64 	%fd53, %fd52, %fd46;
	add.f64 	%fd218, %fd53, %fd47;
	sub.s32 	%r38, %r34, %r122;
	setp.lt.s32 	%p4, %r38, 3584;
	@%p4 bra 	$L__BB4_33;
	add.s32 	%r122, %r122, 3584;
	setp.le.s32 	%p5, %r122, %r14;
	@%p5 bra 	$L__BB4_23;
$L__BB4_25:
	setp.le.s32 	%p6, %r34, %r122;
	@%p6 bra 	$L__BB4_33;
	sub.s32 	%r18, %r34, %r122;
	setp.ge.s32 	%p7, %r13, %r18;
	@%p7 bra 	$L__BB4_33;
	not.b32 	%r39, %r13;
	add.s32 	%r40, %r34, %r39;
	sub.s32 	%r19, %r40, %r122;
	and.b32  	%r41, %r19, 1536;
	setp.eq.s32 	%p8, %r41, 1536;
	mov.u32 	%r126, %r13;
	@%p8 bra 	$L__BB4_30;
	add.s32 	%r124, %r13, %r122;
	shr.u32 	%r42, %r19, 9;
	add.s32 	%r43, %r42, 1;
	and.b32  	%r44, %r43, 3;
	neg.s32 	%r123, %r44;
	mov.u32 	%r126, %r13;
$L__BB4_29:
	.pragma "nounroll";
	mul.wide.u32 	%rd42, %r124, 8;
	add.s64 	%rd41, %rd8, %rd42;
	// begin inline asm
	ld.global.nc.u64 %rd40, [%rd41];
	// end inline asm
	mov.b64 	%fd55, %rd40;
	add.f64 	%fd218, %fd218, %fd55;
	add.s32 	%r126, %r126, 512;
	add.s32 	%r124, %r124, 512;
	add.s32 	%r123, %r123, 1;
	setp.ne.s32 	%p9, %r123, 0;
	@%p9 bra 	$L__BB4_29;
$L__BB4_30:
	setp.lt.u32 	%p10, %r19, 1536;
	@%p10 bra 	$L__BB4_33;
	cvt.u64.u32 	%rd43, %r126;
	cvt.u64.u32 	%rd44, %r122;
	add.s64 	%rd45, %rd43, %rd44;
	shl.b64 	%rd46, %rd45, 3;
	add.s64 	%rd47, %rd46, %rd8;
	add.s64 	%rd73, %rd47, 8192;
	add.s32 	%r127, %r126, %r122;
$L__BB4_32:
	mul.wide.u32 	%rd56, %r127, 8;
	add.s64 	%rd49, %rd8, %rd56;
	// begin inline asm
	ld.global.nc.u64 %rd48, [%rd49];
	// end inline asm
	mov.b64 	%fd56, %rd48;
	add.f64 	%fd57, %fd218, %fd56;
	add.s64 	%rd51, %rd73, -4096;
	// begin inline asm
	ld.global.nc.u64 %rd50, [%rd51];
	// end inline asm
	mov.b64 	%fd58, %rd50;
	add.f64 	%fd59, %fd57, %fd58;
	// begin inline asm
	ld.global.nc.u64 %rd52, [%rd73];
	// end inline asm
	mov.b64 	%fd60, %rd52;
	add.f64 	%fd61, %fd59, %fd60;
	add.s64 	%rd55, %rd73, 4096;
	// begin inline asm
	ld.global.nc.u64 %rd54, [%rd55];
	// end inline asm
	mov.b64 	%fd62, %rd54;
	add.f64 	%fd218, %fd61, %fd62;
	add.s32 	%r126, %r126, 2048;
	add.s64 	%rd73, %rd73, 16384;
	add.s32 	%r127, %r127, 2048;
	setp.lt.s32 	%p11, %r126, %r18;
	@%p11 bra 	$L__BB4_32;
$L__BB4_33:
	// begin inline asm
	mov.u32 %r45, %laneid;
	// end inline asm
	mov.b32 	%r46, 1;
	mov.b32 	%r59, 31;
	mov.b32 	%r60, -1;
	// begin inline asm
	{  .reg .u32 lo;  .reg .u32 hi;  .reg .pred p;  .reg .f64 r0;  mov.b64 %fd63, %fd218;  mov.b64 {lo, hi}, %fd218;  shfl.sync.down.b32 lo|p, lo, %r46, %r59, %r60;  shfl.sync.down.b32 hi|p, hi, %r46, %r59, %r60;  mov.b64 r0, {lo, hi};  @p add.f64 %fd63, %fd63, r0;}
	// end inline asm
	mov.b32 	%r49, 2;
	// begin inline asm
	{  .reg .u32 lo;  .reg .u32 hi;  .reg .pred p;  .reg .f64 r0;  mov.b64 %fd65, %fd63;  mov.b64 {lo, hi}, %fd63;  shfl.sync.down.b32 lo|p, lo, %r49, %r59, %r60;  shfl.sync.down.b32 hi|p, hi, %r49, %r59, %r60;  mov.b64 r0, {lo, hi};  @p add.f64 %fd65, %fd65, r0;}
	// end inline asm
	mov.b32 	%r52, 4;
	// begin inline asm
	{  .reg .u32 lo;  .reg .u32 hi;  .reg .pred p;  .reg .f64 r0;  mov.b64 %fd67, %fd65;  mov.b64 {lo, hi}, %fd65;  shfl.sync.down.b32 lo|p, lo, %r52, %r59, %r60;  shfl.sync.down.b32 hi|p, hi, %r52, %r59, %r60;  mov.b64 r0, {lo, hi};  @p add.f64 %fd67, %fd67, r0;}
	// end inline asm
	mov.b32 	%r55, 8;
	// begin inline asm
	{  .reg .u32 lo;  .reg .u32 hi;  .reg .pred p;  .reg .f64 r0;  mov.b64 %fd69, %fd67;  mov.b64 {lo, hi}, %fd67;  shfl.sync.down.b32 lo|p, lo, %r55, %r59, %r60;  shfl.sync.down.b32 hi|p, hi, %r55, %r59, %r60;  mov.b64 r0, {lo, hi};  @p add.f64 %fd69, %fd69, r0;}
	// end inline asm
	mov.b32 	%r58, 16;
	// begin inline asm
	{  .reg .u32 lo;  .reg .u32 hi;  .reg .pred p;  .reg .f64 r0;  mov.b64 %fd219, %fd69;  mov.b64 {lo, hi}, %fd69;  shfl.sync.down.b32 lo|p, lo, %r58, %r59, %r60;  shfl.sync.down.b32 hi|p, hi, %r58, %r59, %r60;  mov.b64 r0, {lo, hi};  @p add.f64 %fd219, %fd219, r0;}
	// end inline asm
	setp.ne.s32 	%p12, %r45, 0;
	@%p12 bra 	$L__BB4_35;
	shr.u32 	%r61, %r13, 2;
	and.b32  	%r62, %r61, 248;
	mov.u32 	%r63, _ZZN3cub18CUB_300001_SM_10006detail6reduce28DeviceReduceSingleTileKernelINS2_10policy_hubIdyN4cuda3std3__44plusIvEEE10Policy1000EPdSC_iS9_ddNS7_10__identityEEEvT0_T1_T2_T3_T4_T6_E12temp_storage;
	add.s32 	%r64, %r63, %r62;
	st.shared.f64 	[%r64+16], %fd219;
$L__BB4_35:
	bar.sync 	0;
	setp.ne.s32 	%p13, %r13, 0;
	@%p13 bra 	$L__BB4_37;
	ld.shared.f64 	%fd73, [_ZZN3cub18CUB_300001_SM_10006detail6reduce28DeviceReduceSingleTileKernelINS2_10policy_hubIdyN4cuda3std3__44plusIvEEE10Policy1000EPdSC_iS9_ddNS7_10__identityEEEvT0_T1_T2_T3_T4_T6_E12temp_storage+24];
	add.f64 	%fd74, %fd219, %fd73;
	ld.shared.f64 	%fd75, [_ZZN3cub18CUB_300001_SM_10006detail6reduce28DeviceReduceSingleTileKernelINS2_10policy_hubIdyN4cuda3std3__44plusIvEEE10Policy1000EPdSC_iS9_ddNS7_10__identityEEEvT0_T1_T2_T3_T4_T6_E12temp_storage+32];
	add.f64 	%fd76, %fd74, %fd75;
	ld.shared.f64 	%fd77, [_ZZN3cub18CUB_300001_SM_10006detail6reduce28DeviceReduceSingleTileKernelINS2_10policy_hubIdyN4cuda3std3__44plusIvEEE10Policy1000EPdSC_iS9_ddNS7_10__identityEEEvT0_T1_T2_T3_T4_T6_E12temp_storage+40];
	add.f64 	%fd78, %fd76, %fd77;
	ld.shared.f64 	%fd79, [_ZZN3cub18CUB_300001_SM_10006detail6reduce28DeviceReduceSingleTileKernelINS2_10policy_hubIdyN4cuda3std3__44plusIvEEE10Policy1000EPdSC_iS9_ddNS7_10__identityEEEvT0_T1_T2_T3_T4_T6_E12temp_storage+48];
	add.f64 	%fd80, %fd78, %fd79;
	ld.shared.f64 	%fd81, [_ZZN3cub18CUB_300001_SM_10006detail6reduce28DeviceReduceSingleTileKernelINS2_10policy_hubIdyN4cuda3std3__44plusIvEEE10Policy1000EPdSC_iS9_ddNS7_10__identityEEEvT0_T1_T2_T3_T4_T6_E12temp_storage+56];
	add.f64 	%fd82, %fd80, %fd81;
	ld.shared.f64 	%fd83, [_ZZN3cub18CUB_300001_SM_10006detail6reduce28DeviceReduceSingleTileKernelINS2_10policy_hubIdyN4cuda3std3__44plusIvEEE10Policy1000EPdSC_iS9_ddNS7_10__identityEEEvT0_T1_T2_T3_T4_T6_E12temp_storage+64];
	add.f64 	%fd84, %fd82, %fd83;
	ld.shared.f64 	%fd85, [_ZZN3cub18CUB_300001_SM_10006detail6reduce28DeviceReduceSingleTileKernelINS2_10policy_hubIdyN4cuda3std3__44plusIvEEE10Policy1000EPdSC_iS9_ddNS7_10__identityEEEvT0_T1_T2_T3_T4_T6_E12temp_storage+72];
	add.f64 	%fd86, %fd84, %fd85;
	ld.shared.f64 	%fd87, [_ZZN3cub18CUB_300001_SM_10006detail6reduce28DeviceReduceSingleTileKernelINS2_10policy_hubIdyN4cuda3std3__44plusIvEEE10Policy1000EPdSC_iS9_ddNS7_10__identityEEEvT0_T1_T2_T3_T4_T6_E12temp_storage+80];
	add.f64 	%fd88, %fd86, %fd87;
	ld.shared.f64 	%fd89, [_ZZN3cub18CUB_300001_SM_10006detail6reduce28DeviceReduceSingleTileKernelINS2_10policy_hubIdyN4cuda3std3__44plusIvEEE10Policy1000EPdSC_iS9_ddNS7_10__identityEEEvT0_T1_T2_T3_T4_T6_E12temp_storage+88];
	add.f64 	%fd90, %fd88, %fd89;
	ld.shared.f64 	%fd91, [_ZZN3cub18CUB_300001_SM_10006detail6reduce28DeviceReduceSingleTileKernelINS2_10policy_hubIdyN4cuda3std3__44plusIvEEE10Policy1000EPdSC_iS9_ddNS7_10__identityEEEvT0_T1_T2_T3_T4_T6_E12temp_storage+96];
	add.f64 	%fd92, %fd90, %fd91;
	ld.shared.f64 	%fd93, [_ZZN3cub18CUB_300001_SM_10006detail6reduce28DeviceReduceSingleTileKernelINS2_10policy_hubIdyN4cuda3std3__44plusIvEEE10Policy1000EPdSC_iS9_ddNS7_10__identityEEEvT0_T1_T2_T3_T4_T6_E12temp_storage+104];
	add.f64 	%fd94, %fd92, %fd93;
	ld.shared.f64 	%fd95, [_ZZN3cub18CUB_300001_SM_10006detail6reduce28DeviceReduceSingleTileKernelINS2_10policy_hubIdyN4cuda3std3__44plusIvEEE10Policy1000EPdSC_iS9_ddNS7_10__identityEEEvT0_T1_T2_T3_T4_T6_E12temp_storage+112];
	add.f64 	%fd96, %fd94, %fd95;
	ld.shared.f64 	%fd97, [_ZZN3cub18CUB_300001_SM_10006detail6reduce28DeviceReduceSingleTileKernelINS2_10policy_hubIdyN4cuda3std3__44plusIvEEE10Policy1000EPdSC_iS9_ddNS7_10__identityEEEvT0_T1_T2_T3_T4_T6_E12temp_storage+120];
	add.f64 	%fd98, %fd96, %fd97;
	ld.shared.f64 	%fd99, [_ZZN3cub18CUB_300001_SM_10006detail6reduce28DeviceReduceSingleTileKernelINS2_10policy_hubIdyN4cuda3std3__44plusIvEEE10Policy1000EPdSC_iS9_ddNS7_10__identityEEEvT0_T1_T2_T3_T4_T6_E12temp_storage+128];
	add.f64 	%fd100, %fd98, %fd99;
	ld.shared.f64 	%fd101, [_ZZN3cub18CUB_300001_SM_10006detail6reduce28DeviceReduceSingleTileKernelINS2_10policy_hubIdyN4cuda3std3__44plusIvEEE10Policy1000EPdSC_iS9_ddNS7_10__identityEEEvT0_T1_T2_T3_T4_T6_E12temp_storage+136];
	add.f64 	%fd219, %fd100, %fd101;
$L__BB4_37:
	mov.u32 	%r114, %tid.x;
	setp.ne.s32 	%p41, %r114, 0;
	@%p41 bra 	$L__BB4_39;
	add.f64 	%fd205, %fd28, %fd219;
	st.global.f64 	[%rd1], %fd205;
$L__BB4_39:
	ret;

}


// ===== COMPILED SASS (sm_100) =====

	.target	sm_100

	.elftype	@"ET_EXEC"


//--------------------- .note.nv.tkinfo           --------------------------
	.section	.note.nv.tkinfo,"",@"SHT_NOTE"
	.sectionflags	@"SHF_NOTE_NV_TKINFO"
	.tkinfo
        /*0018*/ 	.word	0x00000002
        /*0030*/ 	.string	""
        /*0030*/ 	.string	"ptxas"
        /*0030*/ 	.string	"Cuda compilation tools, release 13.0, V13.0.88"
        /*0030*/ 	.string	"Build cuda_13.0.r13.0/compiler.36424714_0"
        /*0030*/ 	.string	"-arch sm_100 -m 64 "



//--------------------- .note.nv.cuinfo           --------------------------
	.section	.note.nv.cuinfo,"",@"SHT_NOTE"
	.sectionflags	@"SHF_NOTE_NV_CUINFO"
        /*0018*/ 	.short	0x0002
        /*001a*/ 	.short	0x0064
        /*001c*/ 	.short	0x0082
	.zero		2


//--------------------- .nv.info                  --------------------------
	.section	.nv.info,"",@"SHT_CUDA_INFO"
	.align	4


	//----- nvinfo : EIATTR_REGCOUNT
	.align		4
        /*0000*/ 	.byte	0x04, 0x2f
        /*0002*/ 	.short	(.L_41 - .L_40)
	.align		4
.L_40:
        /*0004*/ 	.word	index@(_Z7gpuInitIdEvPT_m)
        /*0008*/ 	.word	0x0000000c


	//----- nvinfo : EIATTR_FRAME_SIZE
	.align		4
.L_41:
        /*000c*/ 	.byte	0x04, 0x11
        /*000e*/ 	.short	(.L_43 - .L_42)
	.align		4
.L_42:
        /*0010*/ 	.word	index@(_Z7gpuInitIdEvPT_m)
        /*0014*/ 	.word	0x00000000


	//----- nvinfo : EIATTR_REGCOUNT
	.align		4
.L_43:
        /*0018*/ 	.byte	0x04, 0x2f
        /*001a*/ 	.short	(.L_45 - .L_44)
	.align		4
.L_44:
        /*001c*/ 	.word	index@(_ZN3cub18CUB_300001_SM_10006detail11EmptyKernelIvEEvv)
        /*0020*/ 	.word	0x00000004


	//----- nvinfo : EIATTR_FRAME_SIZE
	.align		4
.L_45:
        /*0024*/ 	.byte	0x04, 0x11
        /*0026*/ 	.short	(.L_47 - .L_46)
	.align		4
.L_46:
        /*0028*/ 	.word	index@(_ZN3cub18CUB_300001_SM_10006detail11EmptyKernelIvEEvv)
        /*002c*/ 	.word	0x00000000


	//----- nvinfo : EIATTR_REGCOUNT
	.align		4
.L_47:
        /*0030*/ 	.byte	0x04, 0x2f
        /*0032*/ 	.short	(.L_49 - .L_48)
	.align		4
.L_48:
        /*0034*/ 	.word	index@(_ZN3cub18CUB_300001_SM_10006detail6reduce28DeviceReduceSingleTileKernelINS2_10policy_hubIdyN4cuda3std3__44plusIvEEE10Policy1000EPdSC_yS9_ddNS7_10__identityEEEvT0_T1_T2_T3_T4_T6_)
        /*0038*/ 	.word	0x00000030


	//----- nvinfo : EIATTR_FRAME_SIZE
	.align		4
.L_49:
        /*003c*/ 	.byte	0x04, 0x11
        /*003e*/ 	.short	(.L_51 - .L_50)
	.align		4
.L_50:
        /*0040*/ 	.word	index@(_ZN3cub18CUB_300001_SM_10006detail6reduce28DeviceReduceSingleTileKernelINS2_10policy_hubIdyN4cuda3std3__44plusIvEEE10Policy1000EPdSC_yS9_ddNS7_10__identityEEEvT0_T1_T2_T3_T4_T6_)
        /*0044*/ 	.word	0x00000000


	//----- nvinfo : EIATTR_REGCOUNT
	.align		4
.L_51:
        /*0048*/ 	.byte	0x04, 0x2f
        /*004a*/ 	.short	(.L_53 - .L_52)
	.align		4
.L_52:
        /*004c*/ 	.word	index@(_ZN3cub18CUB_300001_SM_10006detail6reduce18DeviceReduceKernelINS2_10policy_hubIdyN4cuda3std3__44plusIvEEE10Policy1000EPdyS9_dNS7_10__identityEEEvT0_PT3_T1_NS0_13GridEvenShareISH_EET2_T4_)
        /*0050*/ 	.word	0x00000020


	//----- nvinfo : EIATTR_FRAME_SIZE
	.align		4
.L_53:
        /*0054*/ 	.byte	0x04, 0x11
        /*0056*/ 	.short	(.L_55 - .L_54)
	.align		4
.L_54:
        /*0058*/ 	.word	index@(_ZN3cub18CUB_300001_SM_10006detail6reduce18DeviceReduceKernelINS2_10policy_hubIdyN4cuda3std3__44plusIvEEE10Policy1000EPdyS9_dNS7_10__identityEEEvT0_PT3_T1_NS0_13GridEvenShareISH_EET2_T4_)
        /*005c*/ 	.word	0x00000000


	//----- nvinfo : EIATTR_REGCOUNT
	.align		4
.L_55:
        /*0060*/ 	.byte	0x04, 0x2f
        /*0062*/ 	.short	(.L_57 - .L_56)
	.align		4
.L_56:
        /*0064*/ 	.word	index@(_ZN3cub18CUB_300001_SM_10006detail6reduce28DeviceReduceSingleTileKernelINS2_10policy_hubIdyN4cuda3std3__44plusIvEEE10Policy1000EPdSC_iS9_ddNS7_10__identityEEEvT0_T1_T2_T3_T4_T6_)
        /*0068*/ 	.word	0x00000030


	//----- nvinfo : EIATTR_FRAME_SIZE
	.align		4
.L_57:
        /*006c*/ 	.byte	0x04, 0x11
        /*006e*/ 	.short	(.L_59 - .L_58)
	.align		4
.L_58:
        /*0070*/ 	.word	index@(_ZN3cub18CUB_300001_SM_10006detail6reduce28DeviceReduceSingleTileKernelINS2_10policy_hubIdyN4cuda3std3__44plusIvEEE10Policy1000EPdSC_iS9_ddNS7_10__identityEEEvT0_T1_T2_T3_T4_T6_)
        /*0074*/ 	.word	0x00000000


	//----- nvinfo : EIATTR_MIN_STACK_SIZE
	.align		4
.L_59:
        /*0078*/ 	.byte	0x04, 0x12
        /*007a*/ 	.short	(.L_61 - .L_60)
	.align		4
.L_60:
        /*007c*/ 	.word	index@(_ZN3cub18CUB_300001_SM_10006detail6reduce28DeviceReduceSingleTileKernelINS2_10policy_hubIdyN4cuda3std3__44plusIvEEE10Policy1000EPdSC_iS9_ddNS7_10__identityEEEvT0_T1_T2_T3_T4_T6_)
        /*0080*/ 	.word	0x00000000


	//----- nvinfo : EIATTR_MIN_STACK_SIZE
	.align		4
.L_61:
        /*0084*/ 	.byte	0x04, 0x12
        /*0086*/ 	.short	(.L_63 - .L_62)
	.align		4
.L_62:
        /*0088*/ 	.word	index@(_ZN3cub18CUB_300001_SM_10006detail6reduce18DeviceReduceKernelINS2_10policy_hubIdyN4cuda3std3__44plusIvEEE10Policy1000EPdyS9_dNS7_10__identityEEEvT0_PT3_T1_NS0_13GridEvenShareISH_EET2_T4_)
        /*008c*/ 	.word	0x00000000


	//----- nvinfo : EIATTR_MIN_STACK_SIZE
	.align		4
.L_63:
        /*0090*/ 	.byte	0x04, 0x12
        /*0092*/ 	.short	(.L_65 - .L_64)
	.align		4
.L_64:
        /*0094*/ 	.word	index@(_ZN3cub18CUB_300001_SM_10006detail6reduce28DeviceReduceSingleTileKernelINS2_10policy_hubIdyN4cuda3std3__44plusIvEEE10Policy1000EPdSC_yS9_ddNS7_10__identityEEEvT0_T1_T2_T3_T4_T6_)
        /*0098*/ 	.word	0x00000000


	//----- nvinfo : EIATTR_MIN_STACK_SIZE
	.align		4
.L_65:
        /*009c*/ 	.byte	0x04, 0x12
        /*009e*/ 	.short	(.L_67 - .L_66)
	.align		4
.L_66:
        /*00a0*/ 	.word	index@(_ZN3cub18CUB_300001_SM_10006detail11EmptyKernelIvEEvv)
        /*00a4*/ 	.word	0x00000000


	//----- nvinfo : EIATTR_MIN_STACK_SIZE
	.align		4
.L_67:
        /*00a8*/ 	.byte	0x04, 0x12
        /*00aa*/ 	.short	(.L_69 - .L_68)
	.align		4
.L_68:
        /*00ac*/ 	.word	index@(_Z7gpuInitIdEvPT_m)
        /*00b0*/ 	.word	0x00000000
.L_69:


//--------------------- .nv.compat                --------------------------
	.section	.nv.compat,"",@"SHT_CUDA_COMPAT_INFO"
	.align	4
        /*0000*/ 	.byte	0x02, 0x09, 0x00, 0x00, 0x02, 0x02, 0x01, 0x00, 0x02, 0x05, 0x05, 0x00, 0x03, 0x07, 0x01, 0x01
        /*0010*/ 	.byte	0x02, 0x03, 0x00, 0x00, 0x02, 0x06, 0x01, 0x00, 0x04, 0x0b, 0x08, 0x00, 0x01, 0x00, 0x00, 0x00
        /*0020*/ 	.byte	0x00, 0x00, 0x00, 0x00


//--------------------- .nv.info._ZN3cub18CUB_300001_SM_10006detail6reduce28DeviceReduceSingleTileKernelINS2_10policy_hubIdyN4cuda3std3__44plusIvEEE10Policy1000EPdSC_iS9_ddNS7_10__identityEEEvT0_T1_T2_T3_T4_T6_ --------------------------
	.section	.nv.info._ZN3cub18CUB_300001_SM_10006detail6reduce28DeviceReduceSingleTileKernelINS2_10policy_hubIdyN4cuda3std3__44plusIvEEE10Policy1000EPdSC_iS9_ddNS7_10__identityEEEvT0_T1_T2_T3_T4_T6_,"",@"SHT_CUDA_INFO"
	.sectionflags	@""
	.align	4


	//----- nvinfo : EIATTR_CUDA_API_VERSION
	.align		4
        /*0000*/ 	.byte	0x04, 0x37
        /*0002*/ 	.short	(.L_71 - .L_70)
.L_70:
        /*0004*/ 	.word	0x00000082


	//----- nvinfo : EIATTR_KPARAM_INFO
	.align		4
.L_71:
        /*0008*/ 	.byte	0x04, 0x17
        /*000a*/ 	.short	(.L_73 - .L_72)
.L_72:
        /*000c*/ 	.word	0x00000000
        /*0010*/ 	.short	0x0005
        /*0012*/ 	.short	0x0020
        /*0014*/ 	.byte	0x00, 0xf0, 0x05, 0x00


	//----- nvinfo : EIATTR_KPARAM_INFO
	.align		4
.L_73:
        /*0018*/ 	.byte	0x04, 0x17
        /*001a*/ 	.short	(.L_75 - .L_74)
.L_74:
        /*001c*/ 	.word	0x00000000
        /*0020*/ 	.short	0x0004
        /*0022*/ 	.short	0x0018
        /*0024*/ 	.byte	0x00, 0xf0, 0x21, 0x00


	//----- nvinfo : EIATTR_KPARAM_INFO
	.align		4
.L_75:
        /*0028*/ 	.byte	0x04, 0x17
        /*002a*/ 	.short	(.L_77 - .L_76)
.L_76:
        /*002c*/ 	.word	0x00000000
        /*0030*/ 	.short	0x0003
        /*0032*/ 	.short	0x0014
        /*0034*/ 	.byte	0x00, 0xf0, 0x05, 0x00


	//----- nvinfo : EIATTR_KPARAM_INFO
	.align		4
.L_77:
        /*0038*/ 	.byte	0x04, 0x17
        /*003a*/ 	.short	(.L_79 - .L_78)
.L_78:
        /*003c*/ 	.word	0x00000000
        /*0040*/ 	.short	0x0002
        /*0042*/ 	.short	0x0010
        /*0044*/ 	.byte	0x00, 0xf0, 0x11, 0x00


	//----- nvinfo : EIATTR_KPARAM_INFO
	.align		4
.L_79:
        /*0048*/ 	.byte	0x04, 0x17
        /*004a*/ 	.short	(.L_81 - .L_80)
.L_80:
        /*004c*/ 	.word	0x00000000
        /*0050*/ 	.short	0x0001
        /*0052*/ 	.short	0x0008
        /*0054*/ 	.byte	0x00, 0xf5, 0x21, 0x00


	//----- nvinfo : EIATTR_KPARAM_INFO
	.align		4
.L_81:
        /*0058*/ 	.byte	0x04, 0x17
        /*005a*/ 	.short	(.L_83 - .L_82)
.L_82:
        /*005c*/ 	.word	0x00000000
        /*0060*/ 	.short	0x0000
        /*0062*/ 	.short	0x0000
        /*0064*/ 	.byte	0x00, 0xf5, 0x21, 0x00


	//----- nvinfo : EIATTR_SPARSE_MMA_MASK
	.align		4
.L_83:
        /*0068*/ 	.byte	0x03, 0x50
        /*006a*/ 	.short	0x0000


	//----- nvinfo : EIATTR_MAXREG_COUNT
	.align		4
        /*006c*/ 	.byte	0x03, 0x1b
        /*006e*/ 	.short	0x0080


	//----- nvinfo : EIATTR_NUM_BARRIERS
	.align		4
        /*0070*/ 	.byte	0x02, 0x4c
        /*0072*/ 	.byte	0x01
	.zero		1


	//----- nvinfo : EIATTR_MERCURY_ISA_VERSION
	.align		4
        /*0074*/ 	.byte	0x03, 0x5f
        /*0076*/ 	.short	0x0101


	//----- nvinfo : EIATTR_COOP_GROUP_MASK_REGIDS
	.align		4
        /*0078*/ 	.byte	0x04, 0x29
        /*007a*/ 	.short	(.L_85 - .L_84)


	//   ....[0]....
.L_84:
        /*007c*/ 	.word	0xffffffff


	//   ....[1]....
        /*0080*/ 	.word	0xffffffff


	//   ....[2]....
        /*0084*/ 	.word	0xffffffff


	//   ....[3]....
        /*0088*/ 	.word	0xffffffff


	//   ....[4]....
        /*008c*/ 	.word	0xffffffff


	//   ....[5]....
        /*0090*/ 	.word	0xffffffff


	//   ....[6]....
        /*0094*/ 	.word	0xffffffff


	//   ....[7]....
        /*0098*/ 	.word	0xffffffff


	//   ....[8]....
        /*009c*/ 	.word	0xffffffff


	//   ....[9]....
        /*00a0*/ 	.word	0xffffffff


	//   ....[10]....
        /*00a4*/ 	.word	0xffffffff


	//   ....[11]....
        /*00a8*/ 	.word	0xffffffff


	//   ....[12]....
        /*00ac*/ 	.word	0xffffffff


	//   ....[13]....
        /*00b0*/ 	.word	0xffffffff


	//   ....[14]....
        /*00b4*/ 	.word	0xffffffff


	//   ....[15]....
        /*00b8*/ 	.word	0xffffffff


	//   ....[16]....
        /*00bc*/ 	.word	0xffffffff


	//   ....[17]....
        /*00c0*/ 	.word	0xffffffff


	//   ....[18]....
        /*00c4*/ 	.word	0xffffffff


	//   ....[19]....
        /*00c8*/ 	.word	0xffffffff


	//   ....[20]....
        /*00cc*/ 	.word	0xffffffff


	//   ....[21]....
        /*00d0*/ 	.word	0xffffffff


	//   ....[22]....
        /*00d4*/ 	.word	0xffffffff


	//   ....[23]....
        /*00d8*/ 	.word	0xffffffff


	//   ....[24]....
        /*00dc*/ 	.word	0xffffffff


	//   ....[25]....
        /*00e0*/ 	.word	0xffffffff


	//   ....[26]....
        /*00e4*/ 	.word	0xffffffff


	//   ....[27]....
        /*00e8*/ 	.word	0xffffffff


	//   ....[28]....
        /*00ec*/ 	.word	0xffffffff


	//   ....[29]....
        /*00f0*/ 	.word	0xffffffff


	//----- nvinfo : EIATTR_COOP_GROUP_INSTR_OFFSETS
	.align		4
.L_85:
        /*00f4*/ 	.byte	0x04, 0x28
        /*00f6*/ 	.short	(.L_87 - .L_86)


	//   ....[0]....
.L_86:
        /*00f8*/ 	.word	0x00000950


	//   ....[1]....
        /*00fc*/ 	.word	0x00000960


	//   ....[2]....
        /*0100*/ 	.word	0x000009c0


	//   ....[3]....
        /*0104*/ 	.word	0x000009d0


	//   ....[4]....
        /*0108*/ 	.word	0x00000a40


	//   ....[5]....
        /*010c*/ 	.word	0x00000a50


	//   ....[6]....
        /*0110*/ 	.word	0x00000aa0


	//   ....[7]....
        /*0114*/ 	.word	0x00000ab0


	//   ....[8]....
        /*0118*/ 	.word	0x00000b10


	//   ....[9]....
        /*011c*/ 	.word	0x00000b20


	//   ....[10]....
        /*0120*/ 	.word	0x00000dc0


	//   ....[11]....
        /*0124*/ 	.word	0x00000dd0


	//   ....[12]....
        /*0128*/ 	.word	0x00000e50


	//   ....[13]....
        /*012c*/ 	.word	0x00000e60


	//   ....[14]....
        /*0130*/ 	.word	0x00000ea0


	//   ....[15]....
        /*0134*/ 	.word	0x00000eb0


	//   ....[16]....
        /*0138*/ 	.word	0x00000f00


	//   ....[17]....
        /*013c*/ 	.word	0x00000f10


	//   ....[18]....
        /*0140*/ 	.word	0x00000f70


	//   ....[19]....
        /*0144*/ 	.word	0x00000f80


	//   ....[20]....
        /*0148*/ 	.word	0x00001fc0


	//   ....[21]....
        /*014c*/ 	.word	0x00001fd0


	//   ....[22]....
        /*0150*/ 	.word	0x00002030


	//   ....[23]....
        /*0154*/ 	.word	0x00002040


	//   ....[24]....
        /*0158*/ 	.word	0x000020a0


	//   ....[25]....
        /*015c*/ 	.word	0x000020b0


	//   ....[26]....
        /*0160*/ 	.word	0x00002110


	//   ....[27]....
        /*0164*/ 	.word	0x00002120


	//   ....[28]....
        /*0168*/ 	.word	0x00002180


	//   ....[29]....
        /*016c*/ 	.word	0x00002190


	//----- nvinfo : EIATTR_VRC_CTA_INIT_COUNT
	.align		4
.L_87:
        /*0170*/ 	.byte	0x02, 0x4a
	.zero		1
	.zero		1


	//----- nvinfo : EIATTR_EXIT_INSTR_OFFSETS
	.align		4
        /*0174*/ 	.byte	0x04, 0x1c
        /*0176*/ 	.short	(.L_89 - .L_88)


	//   ....[0]....
.L_88:
        /*0178*/ 	.word	0x00000080


	//   ....[1]....
        /*017c*/ 	.word	0x000000c0


	//   ....[2]....
        /*0180*/ 	.word	0x000023c0


	//   ....[3]....
        /*0184*/ 	.word	0x00002410


	//----- nvinfo : EIATTR_MAX_THREADS
	.align		4
.L_89:
        /*0188*/ 	.byte	0x04, 0x05
        /*018a*/ 	.short	(.L_91 - .L_90)
.L_90:
        /*018c*/ 	.word	0x00000200
        /*0190*/ 	.word	0x00000001
        /*0194*/ 	.word	0x00000001


	//----- nvinfo : EIATTR_CRS_STACK_SIZE
	.align		4
.L_91:
        /*0198*/ 	.byte	0x04, 0x1e
        /*019a*/ 	.short	(.L_93 - .L_92)
.L_92:
        /*019c*/ 	.word	0x00000000


	//----- nvinfo : EIATTR_CBANK_PARAM_SIZE
	.align		4
.L_93:
        /*01a0*/ 	.byte	0x03, 0x19
        /*01a2*/ 	.short	0x0021


	//----- nvinfo : EIATTR_PARAM_CBANK
	.align		4
        /*01a4*/ 	.byte	0x04, 0x0a
        /*01a6*/ 	.short	(.L_95 - .L_94)
	.align		4
.L_94:
        /*01a8*/ 	.word	index@(.nv.constant0._ZN3cub18CUB_300001_SM_10006detail6reduce28DeviceReduceSingleTileKernelINS2_10policy_hubIdyN4cuda3std3__44plusIvEEE10Policy1000EPdSC_iS9_ddNS7_10__identityEEEvT0_T1_T2_T3_T4_T6_)
        /*01ac*/ 	.short	0x0380
        /*01ae*/ 	.short	0x0021


	//----- nvinfo : EIATTR_SW_WAR
	.align		4
.L_95:
        /*01b0*/ 	.byte	0x04, 0x36
        /*01b2*/ 	.short	(.L_97 - .L_96)
.L_96:
        /*01b4*/ 	.word	0x00000008
.L_97:


//--------------------- .nv.info._ZN3cub18CUB_300001_SM_10006detail6reduce18DeviceReduceKernelINS2_10policy_hubIdyN4cuda3std3__44plusIvEEE10Policy1000EPdyS9_dNS7_10__identityEEEvT0_PT3_T1_NS0_13GridEvenShareISH_EET2_T4_ --------------------------
	.section	.nv.info._ZN3cub18CUB_300001_SM_10006detail6reduce18DeviceReduceKernelINS2_10policy_hubIdyN4cuda3std3__44plusIvEEE10Policy1000EPdyS9_dNS7_10__identityEEEvT0_PT3_T1_NS0_13GridEvenShareISH_EET2_T4_,"",@"SHT_CUDA_INFO"
	.sectionflags	@""
	.align	4


	//----- nvinfo : EIATTR_CUDA_API_VERSION
	.align		4
        /*0000*/ 	.byte	0x04, 0x37
        /*0002*/ 	.short	(.L_99 - .L_98)
.L_98:
        /*0004*/ 	.word	0x00000082


	//----- nvinfo : EIATTR_KPARAM_INFO
	.align		4
.L_99:
        /*0008*/ 	.byte	0x04, 0x17
        /*000a*/ 	.short	(.L_101 - .L_100)
.L_100:
        /*000c*/ 	.word	0x00000000
        /*0010*/ 	.short	0x0005
        /*0012*/ 	.short	0x0061
        /*0014*/ 	.byte	0x00, 0xf0, 0x05, 0x00


	//----- nvinfo : EIATTR_KPARAM_INFO
	.align		4
.L_101:
        /*0018*/ 	.byte	0x04, 0x17
        /*001a*/ 	.short	(.L_103 - .L_102)
.L_102:
        /*001c*/ 	.word	0x00000000
        /*0020*/ 	.short	0x0004
        /*0022*/ 	.short	0x0060
        /*0024*/ 	.byte	0x00, 0xf0, 0x05, 0x00


	//----- nvinfo : EIATTR_KPARAM_INFO
	.align		4
.L_103:
        /*0028*/ 	.byte	0x04, 0x17
        /*002a*/ 	.short	(.L_105 - .L_104)
.L_104:
        /*002c*/ 	.word	0x00000000
        /*0030*/ 	.short	0x0003
        /*0032*/ 	.short	0x0018
        /*0034*/ 	.byte	0x00, 0xf0, 0x21, 0x01


	//----- nvinfo : EIATTR_KPARAM_INFO
	.align		4
.L_105:
        /*0038*/ 	.byte	0x04, 0x17
        /*003a*/ 	.short	(.L_107 - .L_106)
.L_106:
        /*003c*/ 	.word	0x00000000
        /*0040*/ 	.short	0x0002
        /*0042*/ 	.short	0x0010
        /*0044*/ 	.byte	0x00, 0xf0, 0x21, 0x00


	//----- nvinfo : EIATTR_KPARAM_INFO
	.align		4
.L_107:
        /*0048*/ 	.byte	0x04, 0x17
        /*004a*/ 	.short	(.L_109 - .L_108)
.L_108:
        /*004c*/ 	.word	0x00000000
        /*0050*/ 	.short	0x0001
        /*0052*/ 	.short	0x0008
        /*0054*/ 	.byte	0x00, 0xf5, 0x21, 0x00


	//----- nvinfo : EIATTR_KPARAM_INFO
	.align		4
.L_109:
        /*0058*/ 	.byte	0x04, 0x17
        /*005a*/ 	.short	(.L_111 - .L_110)
.L_110:
        /*005c*/ 	.word	0x00000000
        /*0060*/ 	.short	0x0000
        /*0062*/ 	.short	0x0000
        /*0064*/ 	.byte	0x00, 0xf5, 0x21, 0x00


	//----- nvinfo : EIATTR_SPARSE_MMA_MASK
	.align		4
.L_111:
        /*0068*/ 	.byte	0x03, 0x50
        /*006a*/ 	.short	0x0000


	//----- nvinfo : EIATTR_MAXREG_COUNT
	.align		4
        /*006c*/ 	.byte	0x03, 0x1b
        /*006e*/ 	.short	0x0080


	//----- nvinfo : EIATTR_NUM_BARRIERS
	.align		4
        /*0070*/ 	.byte	0x02, 0x4c
        /*0072*/ 	.byte	0x01
	.zero		1


	//----- nvinfo : EIATTR_MERCURY_ISA_VERSION
	.align		4
        /*0074*/ 	.byte	0x03, 0x5f
        /*0076*/ 	.short	0x0101


	//----- nvinfo : EIATTR_COOP_GROUP_MASK_REGIDS
	.align		4
        /*0078*/ 	.byte	0x04, 0x29
        /*007a*/ 	.short	(.L_113 - .L_112)


	//   ....[0]....
.L_112:
        /*007c*/ 	.word	0xffffffff


	//   ....[1]....
        /*0080*/ 	.word	0xffffffff


	//   ....[2]....
        /*0084*/ 	.word	0xffffffff


	//   ....[3]....
        /*0088*/ 	.word	0xffffffff


	//   ....[4]....
        /*008c*/ 	.word	0xffffffff


	//   ....[5]....
        /*0090*/ 	.word	0xffffffff


	//   ....[6]....
        /*0094*/ 	.word	0xffffffff


	//   ....[7]....
        /*0098*/ 	.word	0xffffffff


	//   ....[8]....
        /*009c*/ 	.word	0xffffffff


	//   ....[9]....
        /*00a0*/ 	.word	0xffffffff


	//   ....[10]....
        /*00a4*/ 	.word	0xffffffff


	//   ....[11]....
        /*00a8*/ 	.word	0xffffffff


	//   ....[12]....
        /*00ac*/ 	.word	0xffffffff


	//   ....[13]....
        /*00b0*/ 	.word	0xffffffff


	//   ....[14]....
        /*00b4*/ 	.word	0xffffffff


	//   ....[15]....
        /*00b8*/ 	.word	0xffffffff


	//   ....[16]....
        /*00bc*/ 	.word	0xffffffff


	//   ....[17]....
        /*00c0*/ 	.word	0xffffffff


	//   ....[18]....
        /*00c4*/ 	.word	0xffffffff


	//   ....[19]....
        /*00c8*/ 	.word	0xffffffff


	//   ....[20]....
        /*00cc*/ 	.word	0xffffffff


	//   ....[21]....
        /*00d0*/ 	.word	0xffffffff


	//   ....[22]....
        /*00d4*/ 	.word	0xffffffff


	//   ....[23]....
        /*00d8*/ 	.word	0xffffffff


	//   ....[24]....
        /*00dc*/ 	.word	0xffffffff


	//   ....[25]....
        /*00e0*/ 	.word	0xffffffff


	//   ....[26]....
        /*00e4*/ 	.word	0xffffffff


	//   ....[27]....
        /*00e8*/ 	.word	0xffffffff


	//   ....[28]....
        /*00ec*/ 	.word	0xffffffff


	//   ....[29]....
        /*00f0*/ 	.word	0xffffffff


	//----- nvinfo : EIATTR_COOP_GROUP_INSTR_OFFSETS
	.align		4
.L_113:
        /*00f4*/ 	.byte	0x04, 0x28
        /*00f6*/ 	.short	(.L_115 - .L_114)


	//   ....[0]....
.L_114:
        /*00f8*/ 	.word	0x00000990


	//   ....[1]....
        /*00fc*/ 	.word	0x000009a0


	//   ....[2]....
        /*0100*/ 	.word	0x00000a00


	//   ....[3]....
        /*0104*/ 	.word	0x00000a10


	//   ....[4]....
        /*0108*/ 	.word	0x00000a60


	//   ....[5]....
        /*010c*/ 	.word	0x00000a80


	//   ....[6]....
        /*0110*/ 	.word	0x00000ad0


	//   ....[7]....
        /*0114*/ 	.word	0x00000ae0


	//   ....[8]....
        /*0118*/ 	.word	0x00000b50


	//   ....[9]....
        /*011c*/ 	.word	0x00000b60


	//   ....[10]....
        /*0120*/ 	.word	0x00000e00


	//   ....[11]....
        /*0124*/ 	.word	0x00000e10


	//   ....[12]....
        /*0128*/ 	.word	0x00000e70


	//   ....[13]....
        /*012c*/ 	.word	0x00000e90


	//   ....[14]....
        /*0130*/ 	.word	0x00000ee0


	//   ....[15]....
        /*0134*/ 	.word	0x00000ef0


	//   ....[16]....
        /*0138*/ 	.word	0x00000f40


	//   ....[17]....
        /*013c*/ 	.word	0x00000f50


	//   ....[18]....
        /*0140*/ 	.word	0x00000fb0


	//   ....[19]....
        /*0144*/ 	.word	0x00000fc0


	//   ....[20]....
        /*0148*/ 	.word	0x00002160


	//   ....[21]....
        /*014c*/ 	.word	0x00002170


	//   ....[22]....
        /*0150*/ 	.word	0x000021c0


	//   ....[23]....
        /*0154*/ 	.word	0x000021d0


	//   ....[24]....
        /*0158*/ 	.word	0x00002230


	//   ....[25]....
        /*015c*/ 	.word	0x00002240


	//   ....[26]....
        /*0160*/ 	.word	0x00002290


	//   ....[27]....
        /*0164*/ 	.word	0x000022c0


	//   ....[28]....
        /*0168*/ 	.word	0x00002320


	//   ....[29]....
        /*016c*/ 	.word	0x00002330


	//----- nvinfo : EIATTR_VRC_CTA_INIT_COUNT
	.align		4
.L_115:
        /*0170*/ 	.byte	0x02, 0x4a
	.zero		1
	.zero		1


	//----- nvinfo : EIATTR_EXIT_INSTR_OFFSETS
	.align		4
        /*0174*/ 	.byte	0x04, 0x1c
        /*0176*/ 	.short	(.L_117 - .L_116)


	//   ....[0]....
.L_116:
        /*0178*/ 	.word	0x00002560


	//   ....[1]....
        /*017c*/ 	.word	0x000025c0


	//----- nvinfo : EIATTR_MAX_THREADS
	.align		4
.L_117:
        /*0180*/ 	.byte	0x04, 0x05
        /*0182*/ 	.short	(.L_119 - .L_118)
.L_118:
        /*0184*/ 	.word	0x00000200
        /*0188*/ 	.word	0x00000001
        /*018c*/ 	.word	0x00000001


	//----- nvinfo : EIATTR_CRS_STACK_SIZE
	.align		4
.L_119:
        /*0190*/ 	.byte	0x04, 0x1e
        /*0192*/ 	.short	(.L_121 - .L_120)
.L_120:
        /*0194*/ 	.word	0x00000000


	//----- nvinfo : EIATTR_CBANK_PARAM_SIZE
	.align		4
.L_121:
        /*0198*/ 	.byte	0x03, 0x19
        /*019a*/ 	.short	0x0062


	//----- nvinfo : EIATTR_PARAM_CBANK
	.align		4
        /*019c*/ 	.byte	0x04, 0x0a
        /*019e*/ 	.short	(.L_123 - .L_122)
	.align		4
.L_122:
        /*01a0*/ 	.word	index@(.nv.constant0._ZN3cub18CUB_300001_SM_10006detail6reduce18DeviceReduceKernelINS2_10policy_hubIdyN4cuda3std3__44plusIvEEE10Policy1000EPdyS9_dNS7_10__identityEEEvT0_PT3_T1_NS0_13GridEvenShareISH_EET2_T4_)
        /*01a4*/ 	.short	0x0380
        /*01a6*/ 	.short	0x0062


	//----- nvinfo : EIATTR_SW_WAR
	.align		4
.L_123:
        /*01a8*/ 	.byte	0x04, 0x36
        /*01aa*/ 	.short	(.L_125 - .L_124)
.L_124:
        /*01ac*/ 	.word	0x00000008
.L_125:


//--------------------- .nv.info._ZN3cub18CUB_300001_SM_10006detail6reduce28DeviceReduceSingleTileKernelINS2_10policy_hubIdyN4cuda3std3__44plusIvEEE10Policy1000EPdSC_yS9_ddNS7_10__identityEEEvT0_T1_T2_T3_T4_T6_ --------------------------
	.section	.nv.info._ZN3cub18CUB_300001_SM_10006detail6reduce28DeviceReduceSingleTileKernelINS2_10policy_hubIdyN4cuda3std3__44plusIvEEE10Policy1000EPdSC_yS9_ddNS7_10__identityEEEvT0_T1_T2_T3_T4_T6_,"",@"SHT_CUDA_INFO"
	.sectionflags	@""
	.align	4


	//----- nvinfo : EIATTR_CUDA_API_VERSION
	.align		4
        /*0000*/ 	.byte	0x04, 0x37
        /*0002*/ 	.short	(.L_127 - .L_126)
.L_126:
        /*0004*/ 	.word	0x00000082


	//----- nvinfo : EIATTR_KPARAM_INFO
	.align		4
.L_127:
        /*0008*/ 	.byte	0x04, 0x17
        /*000a*/ 	.short	(.L_129 - .L_128)
.L_128:
        /*000c*/ 	.word	0x00000000
        /*0010*/ 	.short	0x0005
        /*0012*/ 	.short	0x0028
        /*0014*/ 	.byte	0x00, 0xf0, 0x05, 0x00


	//----- nvinfo : EIATTR_KPARAM_INFO
	.align		4
.L_129:
        /*0018*/ 	.byte	0x04, 0x17
        /*001a*/ 	.short	(.L_131 - .L_130)
.L_130:
        /*001c*/ 	.word	0x00000000
        /*0020*/ 	.short	0x0004
        /*0022*/ 	.short	0x0020
        /*0024*/ 	.byte	0x00, 0xf0, 0x21, 0x00


	//----- nvinfo : EIATTR_KPARAM_INFO
	.align		4
.L_131:
        /*0028*/ 	.byte	0x04, 0x17
        /*002a*/ 	.short	(.L_133 - .L_132)
.L_132:
        /*002c*/ 	.word	0x00000000
        /*0030*/ 	.short	0x0003
        /*0032*/ 	.short	0x0018
        /*0034*/ 	.byte	0x00, 0xf0, 0x05, 0x00


	//----- nvinfo : EIATTR_KPARAM_INFO
	.align		4
.L_133:
        /*0038*/ 	.byte	0x04, 0x17
        /*003a*/ 	.short	(.L_135 - .L_134)
.L_134:
        /*003c*/ 	.word	0x00000000
        /*0040*/ 	.short	0x0002
        /*0042*/ 	.short	0x0010
        /*0044*/ 	.byte	0x00, 0xf0, 0x21, 0x00


	//----- nvinfo : EIATTR_KPARAM_INFO
	.align		4
.L_135:
        /*0048*/ 	.byte	0x04, 0x17
        /*004a*/ 	.short	(.L_137 - .L_136)
.L_136:
        /*004c*/ 	.word	0x00000000
        /*0050*/ 	.short	0x0001
        /*0052*/ 	.short	0x0008
        /*0054*/ 	.byte	0x00, 0xf5, 0x21, 0x00


	//----- nvinfo : EIATTR_KPARAM_INFO
	.align		4
.L_137:
        /*0058*/ 	.byte	0x04, 0x17
        /*005a*/ 	.short	(.L_139 - .L_138)
.L_138:
        /*005c*/ 	.word	0x00000000
        /*0060*/ 	.short	0x0000
        /*0062*/ 	.short	0x0000
        /*0064*/ 	.byte	0x00, 0xf5, 0x21, 0x00


	//----- nvinfo : EIATTR_SPARSE_MMA_MASK
	.align		4
.L_139:
        /*0068*/ 	.byte	0x03, 0x50
        /*006a*/ 	.short	0x0000


	//----- nvinfo : EIATTR_MAXREG_COUNT
	.align		4
        /*006c*/ 	.byte	0x03, 0x1b
        /*006e*/ 	.short	0x0080


	//----- nvinfo : EIATTR_NUM_BARRIERS
	.align		4
        /*0070*/ 	.byte	0x02, 0x4c
        /*0072*/ 	.byte	0x01
	.zero		1


	//----- nvinfo : EIATTR_MERCURY_ISA_VERSION
	.align		4
        /*0074*/ 	.byte	0x03, 0x5f
        /*0076*/ 	.short	0x0101


	//----- nvinfo : EIATTR_COOP_GROUP_MASK_REGIDS
	.align		4
        /*0078*/ 	.byte	0x04, 0x29
        /*007a*/ 	.short	(.L_141 - .L_140)


	//   ....[0]....
.L_140:
        /*007c*/ 	.word	0xffffffff


	//   ....[1]....
        /*0080*/ 	.word	0xffffffff


	//   ....[2]....
        /*0084*/ 	.word	0xffffffff


	//   ....[3]....
        /*0088*/ 	.word	0xffffffff


	//   ....[4]....
        /*008c*/ 	.word	0xffffffff


	//   ....[5]....
        /*0090*/ 	.word	0xffffffff


	//   ....[6]....
        /*0094*/ 	.word	0xffffffff


	//   ....[7]....
        /*0098*/ 	.word	0xffffffff


	//   ....[8]....
        /*009c*/ 	.word	0xffffffff


	//   ....[9]....
        /*00a0*/ 	.word	0xffffffff


	//   ....[10]....
        /*00a4*/ 	.word	0xffffffff


	//   ....[11]....
        /*00a8*/ 	.word	0xffffffff


	//   ....[12]....
        /*00ac*/ 	.word	0xffffffff


	//   ....[13]....
        /*00b0*/ 	.word	0xffffffff


	//   ....[14]....
        /*00b4*/ 	.word	0xffffffff


	//   ....[15]....
        /*00b8*/ 	.word	0xffffffff


	//   ....[16]....
        /*00bc*/ 	.word	0xffffffff


	//   ....[17]....
        /*00c0*/ 	.word	0xffffffff


	//   ....[18]....
        /*00c4*/ 	.word	0xffffffff


	//   ....[19]....
        /*00c8*/ 	.word	0xffffffff


	//   ....[20]....
        /*00cc*/ 	.word	0xffffffff


	//   ....[21]....
        /*00d0*/ 	.word	0xffffffff


	//   ....[22]....
        /*00d4*/ 	.word	0xffffffff


	//   ....[23]....
        /*00d8*/ 	.word	0xffffffff


	//   ....[24]....
        /*00dc*/ 	.word	0xffffffff


	//   ....[25]....
        /*00e0*/ 	.word	0xffffffff


	//   ....[26]....
        /*00e4*/ 	.word	0xffffffff


	//   ....[27]....
        /*00e8*/ 	.word	0xffffffff


	//   ....[28]....
        /*00ec*/ 	.word	0xffffffff


	//   ....[29]....
        /*00f0*/ 	.word	0xffffffff


	//----- nvinfo : EIATTR_COOP_GROUP_INSTR_OFFSETS
	.align		4
.L_141:
        /*00f4*/ 	.byte	0x04, 0x28
        /*00f6*/ 	.short	(.L_143 - .L_142)


	//   ....[0]....
.L_142:
        /*00f8*/ 	.word	0x00000990


	//   ....[1]....
        /*00fc*/ 	.word	0x000009a0


	//   ....[2]....
        /*0100*/ 	.word	0x00000a00


	//   ....[3]....
        /*0104*/ 	.word	0x00000a10


	//   ....[4]....
        /*0108*/ 	.word	0x00000a70


	//   ....[5]....
        /*010c*/ 	.word	0x00000a80


	//   ....[6]....
        /*0110*/ 	.word	0x00000ae0


	//   ....[7]....
        /*0114*/ 	.word	0x00000af0


	//   ....[8]....
        /*0118*/ 	.word	0x00000b40


	//   ....[9]....
        /*011c*/ 	.word	0x00000b50


	//   ....[10]....
        /*0120*/ 	.word	0x00000e00


	//   ....[11]....
        /*0124*/ 	.word	0x00000e10


	//   ....[12]....
        /*0128*/ 	.word	0x00000e80


	//   ....[13]....
        /*012c*/ 	.word	0x00000e90


	//   ....[14]....
        /*0130*/ 	.word	0x00000ed0


	//   ....[15]....
        /*0134*/ 	.word	0x00000ee0


	//   ....[16]....
        /*0138*/ 	.word	0x00000f40


	//   ....[17]....
        /*013c*/ 	.word	0x00000f50


	//   ....[18]....
        /*0140*/ 	.word	0x00000fb0


	//   ....[19]....
        /*0144*/ 	.word	0x00000fc0


	//   ....[20]....
        /*0148*/ 	.word	0x000020a0


	//   ....[21]....
        /*014c*/ 	.word	0x000020b0


	//   ....[22]....
        /*0150*/ 	.word	0x00002110


	//   ....[23]....
        /*0154*/ 	.word	0x00002120


	//   ....[24]....
        /*0158*/ 	.word	0x00002160


	//   ....[25]....
        /*015c*/ 	.word	0x00002170


	//   ....[26]....
        /*0160*/ 	.word	0x000021d0


	//   ....[27]....
        /*0164*/ 	.word	0x000021e0


	//   ....[28]....
        /*0168*/ 	.word	0x00002240


	//   ....[29]....
        /*016c*/ 	.word	0x00002260


	//----- nvinfo : EIATTR_VRC_CTA_INIT_COUNT
	.align		4
.L_143:
        /*0170*/ 	.byte	0x02, 0x4a
	.zero		1
	.zero		1


	//----- nvinfo : EIATTR_EXIT_INSTR_OFFSETS
	.align		4
        /*0174*/ 	.byte	0x04, 0x1c
        /*0176*/ 	.short	(.L_145 - .L_144)


	//   ....[0]....
.L_144:
        /*0178*/ 	.word	0x000000a0


	//   ....[1]....
        /*017c*/ 	.word	0x000000e0


	//   ....[2]....
        /*0180*/ 	.word	0x000024a0


	//   ....[3]....
        /*0184*/ 	.word	0x000024f0


	//----- nvinfo : EIATTR_MAX_THREADS
	.align		4
.L_145:
        /*0188*/ 	.byte	0x04, 0x05
        /*018a*/ 	.short	(.L_147 - .L_146)
.L_146:
        /*018c*/ 	.word	0x00000200
        /*0190*/ 	.word	0x00000001
        /*0194*/ 	.word	0x00000001


	//----- nvinfo : EIATTR_CRS_STACK_SIZE
	.align		4
.L_147:
        /*0198*/ 	.byte	0x04, 0x1e
        /*019a*/ 	.short	(.L_149 - .L_148)
.L_148:
        /*019c*/ 	.word	0x00000000


	//----- nvinfo : EIATTR_CBANK_PARAM_SIZE
	.align		4
.L_149:
        /*01a0*/ 	.byte	0x03, 0x19
        /*01a2*/ 	.short	0x0029


	//----- nvinfo : EIATTR_PARAM_CBANK
	.align		4
        /*01a4*/ 	.byte	0x04, 0x0a
        /*01a6*/ 	.short	(.L_151 - .L_150)
	.align		4
.L_150:
        /*01a8*/ 	.word	index@(.nv.constant0._ZN3cub18CUB_300001_SM_10006detail6reduce28DeviceReduceSingleTileKernelINS2_10policy_hubIdyN4cuda3std3__44plusIvEEE10Policy1000EPdSC_yS9_ddNS7_10__identityEEEvT0_T1_T2_T3_T4_T6_)
        /*01ac*/ 	.short	0x0380
        /*01ae*/ 	.short	0x0029


	//----- nvinfo : EIATTR_SW_WAR
	.align		4
.L_151:
        /*01b0*/ 	.byte	0x04, 0x36
        /*01b2*/ 	.short	(.L_153 - .L_152)
.L_152:
        /*01b4*/ 	.word	0x00000008
.L_153:


//--------------------- .nv.info._ZN3cub18CUB_300001_SM_10006detail11EmptyKernelIvEEvv --------------------------
	.section	.nv.info._ZN3cub18CUB_300001_SM_10006detail11EmptyKernelIvEEvv,"",@"SHT_CUDA_INFO"
	.sectionflags	@""
	.align	4


	//----- nvinfo : EIATTR_CUDA_API_VERSION
	.align		4
        /*0000*/ 	.byte	0x04, 0x37
        /*0002*/ 	.short	(.L_155 - .L_154)
.L_154:
        /*0004*/ 	.word	0x00000082


	//----- nvinfo : EIATTR_SPARSE_MMA_MASK
	.align		4
.L_155:
        /*0008*/ 	.byte	0x03, 0x50
        /*000a*/ 	.short	0x0000


	//----- nvinfo : EIATTR_MAXREG_COUNT
	.align		4
        /*000c*/ 	.byte	0x03, 0x1b
        /*000e*/ 	.short	0x00ff


	//----- nvinfo : EIATTR_MERCURY_ISA_VERSION
	.align		4
        /*0010*/ 	.byte	0x03, 0x5f
        /*0012*/ 	.short	0x0101


	//----- nvinfo : EIATTR_VRC_CTA_INIT_COUNT
	.align		4
        /*0014*/ 	.byte	0x02, 0x4a
	.zero		1
	.zero		1


	//----- nvinfo : EIATTR_EXIT_INSTR_OFFSETS
	.align		4
        /*0018*/ 	.byte	0x04, 0x1c
        /*001a*/ 	.short	(.L_157 - .L_156)


	//   ....[0]....
.L_156:
        /*001c*/ 	.word	0x00000010


	//----- nvinfo : EIATTR_SW_WAR
	.align		4
.L_157:
        /*0020*/ 	.byte	0x04, 0x36
        /*0022*/ 	.short	(.L_159 - .L_158)
.L_158:
        /*0024*/ 	.word	0x00000008
.L_159:


//--------------------- .nv.info._Z7gpuInitIdEvPT_m --------------------------
	.section	.nv.info._Z7gpuInitIdEvPT_m,"",@"SHT_CUDA_INFO"
	.sectionflags	@""
	.align	4


	//----- nvinfo : EIATTR_CUDA_API_VERSION
	.align		4
        /*0000*/ 	.byte	0x04, 0x37
        /*0002*/ 	.short	(.L_161 - .L_160)
.L_160:
        /*0004*/ 	.word	0x00000082


	//----- nvinfo : EIATTR_KPARAM_INFO
	.align		4
.L_161:
        /*0008*/ 	.byte	0x04, 0x17
        /*000a*/ 	.short	(.L_163 - .L_162)
.L_162:
        /*000c*/ 	.word	0x00000000
        /*0010*/ 	.short	0x0001
        /*0012*/ 	.short	0x0008
        /*0014*/ 	.byte	0x00, 0xf0, 0x21, 0x00


	//----- nvinfo : EIATTR_KPARAM_INFO
	.align		4
.L_163:
        /*0018*/ 	.byte	0x04, 0x17
        /*001a*/ 	.short	(.L_165 - .L_164)
.L_164:
        /*001c*/ 	.word	0x00000000
        /*0020*/ 	.short	0x0000
        /*0022*/ 	.short	0x0000
        /*0024*/ 	.byte	0x00, 0xf5, 0x21, 0x00


	//----- nvinfo : EIATTR_SPARSE_MMA_MASK
	.align		4
.L_165:
        /*0028*/ 	.byte	0x03, 0x50
        /*002a*/ 	.short	0x0000


	//----- nvinfo : EIATTR_MAXREG_COUNT
	.align		4
        /*002c*/ 	.byte	0x03, 0x1b
        /*002e*/ 	.short	0x00ff


	//----- nvinfo : EIATTR_MERCURY_ISA_VERSION
	.align		4
        /*0030*/ 	.byte	0x03, 0x5f
        /*0032*/ 	.short	0x0101


	//----- nvinfo : EIATTR_VRC_CTA_INIT_COUNT
	.align		4
        /*0034*/ 	.byte	0x02, 0x4a
	.zero		1
	.zero		1


	//----- nvinfo : EIATTR_EXIT_INSTR_OFFSETS
	.align		4
        /*0038*/ 	.byte	0x04, 0x1c
        /*003a*/ 	.short	(.L_167 - .L_166)


	//   ....[0]....
.L_166:
        /*003c*/ 	.word	0x00000080


	//   ....[1]....
        /*0040*/ 	.word	0x00000180


	//----- nvinfo : EIATTR_CRS_STACK_SIZE
	.align		4
.L_167:
        /*0044*/ 	.byte	0x04, 0x1e
        /*0046*/ 	.short	(.L_169 - .L_168)
.L_168:
        /*0048*/ 	.word	0x00000000


	//----- nvinfo : EIATTR_CBANK_PARAM_SIZE
	.align		4
.L_169:
        /*004c*/ 	.byte	0x03, 0x19
        /*004e*/ 	.short	0x0010


	//----- nvinfo : EIATTR_PARAM_CBANK
	.align		4
        /*0050*/ 	.byte	0x04, 0x0a
        /*0052*/ 	.short	(.L_171 - .L_170)
	.align		4
.L_170:
        /*0054*/ 	.word	index@(.nv.constant0._Z7gpuInitIdEvPT_m)
        /*0058*/ 	.short	0x0380
        /*005a*/ 	.short	0x0010


	//----- nvinfo : EIATTR_SW_WAR
	.align		4
.L_171:
        /*005c*/ 	.byte	0x04, 0x36
        /*005e*/ 	.short	(.L_173 - .L_172)
.L_172:
        /*0060*/ 	.word	0x00000008
.L_173:


//--------------------- .nv.callgraph             --------------------------
	.section	.nv.callgraph,"",@"SHT_CUDA_CALLGRAPH"
	.align	4
	.sectionentsize	8
	.align		4
        /*0000*/ 	.word	0x00000000
	.align		4
        /*0004*/ 	.word	0xffffffff
	.align		4
        /*0008*/ 	.word	0x00000000
	.align		4
        /*000c*/ 	.word	0xfffffffe
	.align		4
        /*0010*/ 	.word	0x00000000
	.align		4
        /*0014*/ 	.word	0xfffffffd
	.align		4
        /*0018*/ 	.word	0x00000000
	.align		4
        /*001c*/ 	.word	0xfffffffc


//--------------------- .nv.constant4             --------------------------
	.section	.nv.constant4,"a",@progbits
	.align	8
	.align		8
.nv.constant4:
        /*0000*/ 	.dword	_ZN31_INTERNAL_bf329d29_4_k_cu_temps4cuda3std3__45__cpo5beginE
	.align		8
        /*0008*/ 	.dword	_ZN31_INTERNAL_bf329d29_4_k_cu_temps4cuda3std3__45__cpo3endE
	.align		8
        /*0010*/ 	.dword	_ZN31_INTERNAL_bf329d29_4_k_cu_temps4cuda3std3__45__cpo6cbeginE
	.align		8
        /*0018*/ 	.dword	_ZN31_INTERNAL_bf329d29_4_k_cu_temps4cuda3std3__45__cpo4cendE
	.align		8
        /*0020*/ 	.dword	_ZN31_INTERNAL_bf329d29_4_k_cu_temps4cuda3std3__45__cpo6rbeginE
	.align		8
        /*0028*/ 	.dword	_ZN31_INTERNAL_bf329d29_4_k_cu_temps4cuda3std3__45__cpo4rendE
	.align		8
        /*0030*/ 	.dword	_ZN31_INTERNAL_bf329d29_4_k_cu_temps4cuda3std3__45__cpo7crbeginE
	.align		8
        /*0038*/ 	.dword	_ZN31_INTERNAL_bf329d29_4_k_cu_temps4cuda3std3__45__cpo5crendE
	.align		8
        /*0040*/ 	.dword	_ZN31_INTERNAL_bf329d29_4_k_cu_temps4cuda3std3__433_GLOBAL__N__bf329d29_4_k_cu_temps6ignoreE
	.align		8
        /*0048*/ 	.dword	_ZN31_INTERNAL_bf329d29_4_k_cu_temps4cuda3std3__419piecewise_constructE
	.align		8
        /*0050*/ 	.dword	_ZN31_INTERNAL_bf329d29_4_k_cu_temps4cuda3std3__48in_placeE
	.align		8
        /*0058*/ 	.dword	_ZN31_INTERNAL_bf329d29_4_k_cu_temps4cuda3std3__420unreachable_sentinelE
	.align		8
        /*0060*/ 	.dword	_ZN31_INTERNAL_bf329d29_4_k_cu_temps4cuda3std3__47nulloptE
	.align		8
        /*0068*/ 	.dword	_ZN31_INTERNAL_bf329d29_4_k_cu_temps4cuda3std3__48unexpectE
	.align		8
        /*0070*/ 	.dword	_ZN31_INTERNAL_bf329d29_4_k_cu_temps4cuda3std6ranges3__45__cpo4swapE
	.align		8
        /*0078*/ 	.dword	_ZN31_INTERNAL_bf329d29_4_k_cu_temps4cuda3std6ranges3__45__cpo9iter_moveE
	.align		8
        /*0080*/ 	.dword	_ZN31_INTERNAL_bf329d29_4_k_cu_temps4cuda3std6ranges3__45__cpo5beginE
	.align		8
        /*0088*/ 	.dword	_ZN31_INTERNAL_bf329d29_4_k_cu_temps4cuda3std6ranges3__45__cpo3endE
	.align		8
        /*0090*/ 	.dword	_ZN31_INTERNAL_bf329d29_4_k_cu_temps4cuda3std6ranges3__45__cpo6cbeginE
	.align		8
        /*0098*/ 	.dword	_ZN31_INTERNAL_bf329d29_4_k_cu_temps4cuda3std6ranges3__45__cpo4cendE
	.align		8
        /*00a0*/ 	.dword	_ZN31_INTERNAL_bf329d29_4_k_cu_temps4cuda3std6ranges3__45__cpo7advanceE
	.align		8
        /*00a8*/ 	.dword	_ZN31_INTERNAL_bf329d29_4_k_cu_temps4cuda3std6ranges3__45__cpo9iter_swapE
	.align		8
        /*00b0*/ 	.dword	_ZN31_INTERNAL_bf329d29_4_k_cu_temps4cuda3std6ranges3__45__cpo4nextE
	.align		8
        /*00b8*/ 	.dword	_ZN31_INTERNAL_bf329d29_4_k_cu_temps4cuda3std6ranges3__45__cpo4prevE
	.align		8
        /*00c0*/ 	.dword	_ZN31_INTERNAL_bf329d29_4_k_cu_temps4cuda3std6ranges3__45__cpo4dataE
	.align		8
        /*00c8*/ 	.dword	_ZN31_INTERNAL_bf329d29_4_k_cu_temps4cuda3std6ranges3__45__cpo5cdataE
	.align		8
        /*00d0*/ 	.dword	_ZN31_INTERNAL_bf329d29_4_k_cu_temps4cuda3std6ranges3__45__cpo4sizeE
	.align		8
        /*00d8*/ 	.dword	_ZN31_INTERNAL_bf329d29_4_k_cu_temps4cuda3std6ranges3__45__cpo5ssizeE
	.align		8
        /*00e0*/ 	.dword	_ZN31_INTERNAL_bf329d29_4_k_cu_temps4cuda3std6ranges3__45__cpo8distanceE
	.align		8
        /*00e8*/ 	.dword	_ZN31_INTERNAL_bf329d29_4_k_cu_temps6thrust24THRUST_300001_SM_1000_NS6system6detail10sequential3seqE
	.align		8
        /*00f0*/ 	.dword	_ZN31_INTERNAL_bf329d29_4_k_cu_temps6thrust24THRUST_300001_SM_1000_NS12placeholders2_1E
	.align		8
        /*00f8*/ 	.dword	_ZN31_INTERNAL_bf329d29_4_k_cu_temps6thrust24THRUST_300001_SM_1000_NS12placeholders2_2E
	.align		8
        /*0100*/ 	.dword	_ZN31_INTERNAL_bf329d29_4_k_cu_temps6thrust24THRUST_300001_SM_1000_NS12placeholders2_3E
	.align		8
        /*0108*/ 	.dword	_ZN31_INTERNAL_bf329d29_4_k_cu_temps6thrust24THRUST_300001_SM_1000_NS12placeholders2_4E
	.align		8
        /*0110*/ 	.dword	_ZN31_INTERNAL_bf329d29_4_k_cu_temps6thrust24THRUST_300001_SM_1000_NS12placeholders2_5E
	.align		8
        /*0118*/ 	.dword	_ZN31_INTERNAL_bf329d29_4_k_cu_temps6thrust24THRUST_300001_SM_1000_NS12placeholders2_6E
	.align		8
        /*0120*/ 	.dword	_ZN31_INTERNAL_bf329d29_4_k_cu_temps6thrust24THRUST_300001_SM_1000_NS12placeholders2_7E
	.align		8
        /*0128*/ 	.dword	_ZN31_INTERNAL_bf329d29_4_k_cu_temps6thrust24THRUST_300001_SM_1000_NS12placeholders2_8E
	.align		8
        /*0130*/ 	.dword	_ZN31_INTERNAL_bf329d29_4_k_cu_temps6thrust24THRUST_300001_SM_1000_NS12placeholders2_9E
	.align		8
        /*0138*/ 	.dword	_ZN31_INTERNAL_bf329d29_4_k_cu_temps6thrust24THRUST_300001_SM_1000_NS12placeholders3_10E


//--------------------- .text._ZN3cub18CUB_300001_SM_10006detail6reduce28DeviceReduceSingleTileKernelINS2_10policy_hubIdyN4cuda3std3__44plusIvEEE10Policy1000EPdSC_iS9_ddNS7_10__identityEEEvT0_T1_T2_T3_T4_T6_ --------------------------
	.section	.text._ZN3cub18CUB_300001_SM_10006detail6reduce28DeviceReduceSingleTileKernelINS2_10policy_hubIdyN4cuda3std3__44plusIvEEE10Policy1000EPdSC_iS9_ddNS7_10__identityEEEvT0_T1_T2_T3_T4_T6_,"ax",@progbits
	.align	128
        .global         _ZN3cub18CUB_300001_SM_10006detail6reduce28DeviceReduceSingleTileKernelINS2_10policy_hubIdyN4cuda3std3__44plusIvEEE10Policy1000EPdSC_iS9_ddNS7_10__identityEEEvT0_T1_T2_T3_T4_T6_
        .type           _ZN3cub18CUB_300001_SM_10006detail6reduce28DeviceReduceSingleTileKernelINS2_10policy_hubIdyN4cuda3std3__44plusIvEEE10Policy1000EPdSC_iS9_ddNS7_10__identityEEEvT0_T1_T2_T3_T4_T6_,@function
        .size           _ZN3cub18CUB_300001_SM_10006detail6reduce28DeviceReduceSingleTileKernelINS2_10policy_hubIdyN4cuda3std3__44plusIvEEE10Policy1000EPdSC_iS9_ddNS7_10__identityEEEvT0_T1_T2_T3_T4_T6_,(.L_x_92 - _ZN3cub18CUB_300001_SM_10006detail6reduce28DeviceReduceSingleTileKernelINS2_10policy_hubIdyN4cuda3std3__44plusIvEEE10Policy1000EPdSC_iS9_ddNS7_10__identityEEEvT0_T1_T2_T3_T4_T6_)
        .other          _ZN3cub18CUB_300001_SM_10006detail6reduce28DeviceReduceSingleTileKernelINS2_10policy_hubIdyN4cuda3std3__44plusIvEEE10Policy1000EPdSC_iS9_ddNS7_10__identityEEEvT0_T1_T2_T3_T4_T6_,@"STO_CUDA_ENTRY STV_DEFAULT"
_ZN3cub18CUB_300001_SM_10006detail6reduce28DeviceReduceSingleTileKernelINS2_10policy_hubIdyN4cuda3std3__44plusIvEEE10Policy1000EPdSC_iS9_ddNS7_10__identityEEEvT0_T1_T2_T3_T4_T6_:
.text._ZN3cub18CUB_300001_SM_10006detail6reduce28DeviceReduceSingleTileKernelINS2_10policy_hubIdyN4cuda3std3__44plusIvEEE10Policy1000EPdSC_iS9_ddNS7_10__identityEEEvT0_T1_T2_T3_T4_T6_:
[----:B------:R-:W-:Y:S01]  /*0000*/  LDC R1, c[0x0][0x37c] ;  /* 0x0000df00ff017b82 */ /* 0x000fe20000000800 */
[----:B------:R-:W0:Y:S01]  /*0010*/  LDCU UR4, c[0x0][0x390] ;  /* 0x00007200ff0477ac */ /* 0x000e220008000800 */
[----:B------:R-:W1:Y:S01]  /*0020*/  LDCU.64 UR6, c[0x0][0x358] ;  /* 0x00006b00ff0677ac */ /* 0x000e620008000a00 */
[----:B0-----:R-:W-:-:S05]  /*0030*/  IMAD.U32 R4, RZ, RZ, UR4 ;  /* 0x00000004ff047e24 */ /* 0x001fca000f8e00ff */
[----:B------:R-:W-:-:S13]  /*0040*/  ISETP.NE.AND P0, PT, R4, RZ, PT ;  /* 0x000000ff0400720c */ /* 0x000fda0003f05270 */
[----:B-1----:R-:W-:Y:S05]  /*0050*/  @P0 BRA `(.L_x_0) ;  /* 0x00000000001c0947 */ /* 0x002fea0003800000 */
[----:B------:R-:W0:Y:S02]  /*0060*/  S2R R0, SR_TID.X ;  /* 0x0000000000007919 */ /* 0x000e240000002100 */
[----:B0-----:R-:W-:-:S13]  /*0070*/  ISETP.NE.AND P0, PT, R0, RZ, PT ;  /* 0x000000ff0000720c */ /* 0x001fda0003f05270 */
[----:B------:R-:W-:Y:S05]  /*0080*/  @P0 EXIT ;  /* 0x000000000000094d */ /* 0x000fea0003800000 */
[----:B------:R-:W0:Y:S08]  /*0090*/  LDC.64 R2, c[0x0][0x388] ;  /* 0x0000e200ff027b82 */ /* 0x000e300000000a00 */
[----:B------:R-:W0:Y:S02]  /*00a0*/  LDC.64 R4, c[0x0][0x398] ;  /* 0x0000e600ff047b82 */ /* 0x000e240000000a00 */
[----:B0-----:R-:W-:Y:S01]  /*00b0*/  STG.E.64 desc[UR6][R2.64], R4 ;  /* 0x0000000402007986 */ /* 0x001fe2000c101b06 */
[----:B------:R-:W-:Y:S05]  /*00c0*/  EXIT ;  /* 0x000000000000794d */ /* 0x000fea0003800000 */
.L_x_0:
[----:B------:R-:W-:Y:S01]  /*00d0*/  ISETP.GT.AND P0, PT, R4, 0xdff, PT ;  /* 0x00000dff0400780c */ /* 0x000fe20003f04270 */
[----:B------:R-:W-:-:S12]  /*00e0*/  BSSY.RECONVERGENT B0, `(.L_x_1) ;  /* 0x000022d000007945 */ /* 0x000fd80003800200 */
[----:B------:R-:W-:Y:S05]  /*00f0*/  @P0 BRA `(.L_x_2) ;  /* 0x0000001000e00947 */ /* 0x000fea0003800000 */
[----:B------:R-:W0:Y:S01]  /*0100*/  S2R R3, SR_TID.X ;  /* 0x0000000000037919 */ /* 0x000e220000002100 */
[----:B------:R-:W-:Y:S01]  /*0110*/  BSSY.RECONVERGENT B1, `(.L_x_3) ;  /* 0x0000009000017945 */ /* 0x000fe20003800200 */
[----:B------:R-:W-:Y:S02]  /*0120*/  CS2R R6, SRZ ;  /* 0x0000000000067805 */ /* 0x000fe4000001ff00 */
[----:B0-----:R-:W-:Y:S01]  /*0130*/  ISETP.GE.AND P0, PT, R3, R4, PT ;  /* 0x000000040300720c */ /* 0x001fe20003f06270 */
[----:B------:R-:W-:-:S12]  /*0140*/  IMAD.MOV.U32 R5, RZ, RZ, R3 ;  /* 0x000000ffff057224 */ /* 0x000fd800078e0003 */
[----:B------:R-:W-:Y:S05]  /*0150*/  @P0 BRA `(.L_x_4) ;  /* 0x0000000000100947 */ /* 0x000fea0003800000 */
[----:B------:R-:W0:Y:S02]  /*0160*/  LDC.64 R6, c[0x0][0x380] ;  /* 0x0000e000ff067b82 */ /* 0x000e240000000a00 */
[----:B0-----:R-:W-:-:S06]  /*0170*/  IMAD.WIDE.U32 R6, R3, 0x8, R6 ;  /* 0x0000000803067825 */ /* 0x001fcc00078e0006 */
[----:B------:R-:W5:Y:S01]  /*0180*/  LDG.E.64.CONSTANT R6, desc[UR6][R6.64] ;  /* 0x0000000606067981 */ /* 0x000f62000c1e9b00 */
[----:B------:R-:W-:-:S07]  /*0190*/  VIADD R5, R3, 0x200 ;  /* 0x0000020003057836 */ /* 0x000fce0000000000 */
.L_x_4:
[----:B------:R-:W-:Y:S05]  /*01a0*/  BSYNC.RECONVERGENT B1 ;  /* 0x0000000000017941 */ /* 0x000fea0003800200 */
.L_x_3:
[----:B------:R-:W-:Y:S01]  /*01b0*/  ISETP.GE.AND P0, PT, R5, R4, PT ;  /* 0x000000040500720c */ /* 0x000fe20003f06270 */
[----:B------:R-:W-:-:S12]  /*01c0*/  BSSY.RECONVERGENT B1, `(.L_x_5) ;  /* 0x0000076000017945 */ /* 0x000fd80003800200 */
[----:B------:R-:W-:Y:S05]  /*01d0*/  @P0 BRA `(.L_x_6) ;  /* 0x0000000400d00947 */ /* 0x000fea0003800000 */
[----:B------:R-:W-:Y:S01]  /*01e0*/  LOP3.LUT R9, RZ, R5, RZ, 0x33, !PT ;  /* 0x00000005ff097212 */ /* 0x000fe200078e33ff */
[----:B------:R-:W-:Y:S04]  /*01f0*/  BSSY.RECONVERGENT B2, `(.L_x_7) ;  /* 0x0000017000027945 */ /* 0x000fe80003800200 */
[----:B------:R-:W-:-:S05]  /*0200*/  IMAD.IADD R0, R9, 0x1, R4 ;  /* 0x0000000109007824 */ /* 0x000fca00078e0204 */
[C---:B------:R-:W-:Y:S02]  /*0210*/  LOP3.LUT R2, R0.reuse, 0x600, RZ, 0xc0, !PT ;  /* 0x0000060000027812 */ /* 0x040fe400078ec0ff */
[----:B------:R-:W-:Y:S02]  /*0220*/  ISETP.GE.U32.AND P0, PT, R0, 0x600, PT ;  /* 0x000006000000780c */ /* 0x000fe40003f06070 */
[----:B------:R-:W-:-:S13]  /*0230*/  ISETP.NE.AND P1, PT, R2, 0x600, PT ;  /* 0x000006000200780c */ /* 0x000fda0003f25270 */
[----:B------:R-:W-:Y:S05]  /*0240*/  @!P1 BRA `(.L_x_8) ;  /* 0x0000000000449947 */ /* 0x000fea0003800000 */
[----:B------:R-:W0:Y:S01]  /*0250*/  LDC.64 R8, c[0x0][0x380] ;  /* 0x0000e000ff087b82 */ /* 0x000e220000000a00 */
[----:B------:R-:W-:-:S04]  /*0260*/  LEA.HI R0, R0, 0x1, RZ, 0x17 ;  /* 0x0000000100007811 */ /* 0x000fc800078fb8ff */
[----:B------:R-:W-:-:S05]  /*0270*/  LOP3.LUT R0, R0, 0x3, RZ, 0xc0, !PT ;  /* 0x0000000300007812 */ /* 0x000fca00078ec0ff */
[----:B------:R-:W-:Y:S02]  /*0280*/  IMAD.MOV R0, RZ, RZ, -R0 ;  /* 0x000000ffff007224 */ /* 0x000fe400078e0a00 */
[----:B0-----:R-:W-:-:S04]  /*0290*/  IMAD.WIDE.U32 R8, R5, 0x8, R8 ;  /* 0x0000000805087825 */ /* 0x001fc800078e0008 */
[----:B------:R-:W-:Y:S02]  /*02a0*/  IMAD.MOV.U32 R2, RZ, RZ, R8 ;  /* 0x000000ffff027224 */ /* 0x000fe400078e0008 */
[----:B------:R-:W-:-:S07]  /*02b0*/  IMAD.MOV.U32 R11, RZ, RZ, R9 ;  /* 0x000000ffff0b7224 */ /* 0x000fce00078e0009 */
.L_x_9:
[----:B------:R-:W-:Y:S02]  /*02c0*/  IMAD.MOV.U32 R8, RZ, RZ, R2 ;  /* 0x000000ffff087224 */ /* 0x000fe400078e0002 */
[----:B------:R-:W-:-:S06]  /*02d0*/  IMAD.MOV.U32 R9, RZ, RZ, R11 ;  /* 0x000000ffff097224 */ /* 0x000fcc00078e000b */
[----:B------:R-:W2:Y:S01]  /*02e0*/  LDG.E.64.CONSTANT R8, desc[UR6][R8.64] ;  /* 0x0000000608087981 */ /* 0x000ea2000c1e9b00 */
[----:B------:R-:W-:Y:S01]  /*02f0*/  VIADD R0, R0, 0x1 ;  /* 0x0000000100007836 */ /* 0x000fe20000000000 */
[----:B------:R-:W-:Y:S01]  /*0300*/  IADD3 R2, P2, PT, R2, 0x1000, RZ ;  /* 0x0000100002027810 */ /* 0x000fe20007f5e0ff */
[----:B------:R-:W-:-:S03]  /*0310*/  VIADD R5, R5, 0x200 ;  /* 0x0000020005057836 */ /* 0x000fc60000000000 */
[----:B------:R-:W-:Y:S01]  /*0320*/  ISETP.NE.AND P1, PT, R0, RZ, PT ;  /* 0x000000ff0000720c */ /* 0x000fe20003f25270 */
[----:B------:R-:W-:Y:S01]  /*0330*/  IMAD.X R11, RZ, RZ, R11, P2 ;  /* 0x000000ffff0b7224 */ /* 0x000fe200010e060b */
[----:B--2--5:R-:W-:-:S11]  /*0340*/  DADD R6, R8, R6 ;  /* 0x0000000008067229 */ /* 0x024fd60000000006 */
[----:B------:R-:W-:Y:S05]  /*0350*/  @P1 BRA `(.L_x_9) ;  /* 0xfffffffc00d81947 */ /* 0x000fea000383ffff */
.L_x_8:
[----:B------:R-:W-:Y:S05]  /*0360*/  BSYNC.RECONVERGENT B2 ;  /* 0x0000000000027941 */ /* 0x000fea0003800200 */
.L_x_7:
[----:B------:R-:W-:Y:S05]  /*0370*/  @!P0 BRA `(.L_x_6) ;  /* 0x0000000400688947 */ /* 0x000fea0003800000 */
[----:B------:R-:W-:Y:S01]  /*0380*/  IMAD.IADD R0, R4, 0x1, -R5 ;  /* 0x0000000104007824 */ /* 0x000fe200078e0a05 */
[----:B------:R-:W-:Y:S01]  /*0390*/  BSSY.RECONVERGENT B2, `(.L_x_10) ;  /* 0x0000031000027945 */ /* 0x000fe20003800200 */
[----:B------:R-:W-:-:S03]  /*03a0*/  PLOP3.LUT P0, PT, PT, PT, PT, 0x80, 0x8 ;  /* 0x000000000008781c */ /* 0x000fc60003f0f070 */
[----:B------:R-:W-:-:S13]  /*03b0*/  ISETP.GT.AND P1, PT, R0, 0x1800, PT ;  /* 0x000018000000780c */ /* 0x000fda0003f24270 */
[----:B------:R-:W-:Y:S05]  /*03c0*/  @!P1 BRA `(.L_x_11) ;  /* 0x0000000000b49947 */ /* 0x000fea0003800000 */
[----:B------:R-:W-:Y:S01]  /*03d0*/  PLOP3.LUT P0, PT, PT, PT, PT, 0x8, 0x80 ;  /* 0x000000000080781c */ /* 0x000fe20003f0e170 */
[----:B------:R-:W-:-:S12]  /*03e0*/  VIADD R0, R4, 0xffffe800 ;  /* 0xffffe80004007836 */ /* 0x000fd80000000000 */
.L_x_12:
[----:B------:R-:W0:Y:S02]  /*03f0*/  LDC.64 R32, c[0x0][0x380] ;  /* 0x0000e000ff207b82 */ /* 0x000e240000000a00 */
[----:B0-----:R-:W-:-:S05]  /*0400*/  IMAD.WIDE R14, R5, 0x8, R32 ;  /* 0x00000008050e7825 */ /* 0x001fca00078e0220 */
[----:B------:R-:W2:Y:S04]  /*0410*/  LDG.E.64.CONSTANT R8, desc[UR6][R14.64] ;  /* 0x000000060e087981 */ /* 0x000ea8000c1e9b00 */
[----:B------:R-:W3:Y:S04]  /*0420*/  LDG.E.64.CONSTANT R10, desc[UR6][R14.64+0x1000] ;  /* 0x001000060e0a7981 */ /* 0x000ee8000c1e9b00 */
[----:B------:R-:W4:Y:S01]  /*0430*/  LDG.E.64.CONSTANT R12, desc[UR6][R14.64+0x2000] ;  /* 0x002000060e0c7981 */ /* 0x000f22000c1e9b00 */
[----:B------:R-:W-:-:S03]  /*0440*/  VIADD R41, R5, 0x800 ;  /* 0x0000080005297836 */ /* 0x000fc60000000000 */
[----:B------:R-:W4:Y:S01]  /*0450*/  LDG.E.64.CONSTANT R30, desc[UR6][R14.64+0x3000] ;  /* 0x003000060e1e7981 */ /* 0x000f22000c1e9b00 */
[----:B------:R-:W-:-:S05]  /*0460*/  IMAD.WIDE R40, R41, 0x8, R32 ;  /* 0x0000000829287825 */ /* 0x000fca00078e0220 */
[----:B------:R-:W4:Y:S04]  /*0470*/  LDG.E.64.CONSTANT R28, desc[UR6][R40.64] ;  /* 0x00000006281c7981 */ /* 0x000f28000c1e9b00 */
[----:B------:R-:W4:Y:S04]  /*0480*/  LDG.E.64.CONSTANT R26, desc[UR6][R40.64+0x1000] ;  /* 0x00100006281a7981 */ /* 0x000f28000c1e9b00 */
        /* <DEDUP_REMOVED lines=12> */
[----:B------:R-:W4:Y:S04]  /*0550*/  LDG.E.64.CONSTANT R34, desc[UR6][R44.64+0x2000] ;  /* 0x002000062c227981 */ /* 0x000f28000c1e9b00 */
[----:B------:R-:W4:Y:S01]  /*0560*/  LDG.E.64.CONSTANT R32, desc[UR6][R44.64+0x3000] ;  /* 0x003000062c207981 */ /* 0x000f22000c1e9b00 */
[----:B------:R-:W-:-:S05]  /*0570*/  VIADD R5, R5, 0x2000 ;  /* 0x0000200005057836 */ /* 0x000fca0000000000 */
[----:B------:R-:W-:Y:S01]  /*0580*/  ISETP.GE.AND P1, PT, R5, R0, PT ;  /* 0x000000000500720c */ /* 0x000fe20003f26270 */
[----:B--2--5:R-:W-:-:S08]  /*0590*/  DADD R8, R8, R6 ;  /* 0x0000000008087229 */ /* 0x024fd00000000006 */
[----:B---3--:R-:W-:-:S08]  /*05a0*/  DADD R8, R8, R10 ;  /* 0x0000000008087229 */ /* 0x008fd0000000000a */
[----:B----4-:R-:W-:-:S08]  /*05b0*/  DADD R8, R8, R12 ;  /* 0x0000000008087229 */ /* 0x010fd0000000000c */
[----:B------:R-:W-:-:S08]  /*05c0*/  DADD R8, R8, R30 ;  /* 0x0000000008087229 */ /* 0x000fd0000000001e */
        /* <DEDUP_REMOVED lines=11> */
[----:B------:R-:W-:Y:S01]  /*0680*/  DADD R6, R8, R32 ;  /* 0x0000000008067229 */ /* 0x000fe20000000020 */
[----:B------:R-:W-:Y:S10]  /*0690*/  @!P1 BRA `(.L_x_12) ;  /* 0xfffffffc00549947 */ /* 0x000ff4000383ffff */
.L_x_11:
[----:B------:R-:W-:Y:S05]  /*06a0*/  BSYNC.RECONVERGENT B2 ;  /* 0x0000000000027941 */ /* 0x000fea0003800200 */
.L_x_10:
[----:B------:R-:W-:Y:S01]  /*06b0*/  IMAD.IADD R0, R4, 0x1, -R5 ;  /* 0x0000000104007824 */ /* 0x000fe200078e0a05 */
[----:B------:R-:W-:Y:S04]  /*06c0*/  BSSY.RECONVERGENT B2, `(.L_x_13) ;  /* 0x0000019000027945 */ /* 0x000fe80003800200 */
[----:B------:R-:W-:-:S13]  /*06d0*/  ISETP.GT.AND P1, PT, R0, 0x800, PT ;  /* 0x000008000000780c */ /* 0x000fda0003f24270 */
[----:B------:R-:W-:Y:S05]  /*06e0*/  @!P1 BRA `(.L_x_14) ;  /* 0x0000000000589947 */ /* 0x000fea0003800000 */
        /* <DEDUP_REMOVED lines=12> */
[----:B------:R-:W-:Y:S01]  /*07b0*/  PLOP3.LUT P0, PT, PT, PT, PT, 0x8, 0x80 ;  /* 0x000000000080781c */ /* 0x000fe20003f0e170 */
[----:B------:R-:W-:Y:S01]  /*07c0*/  VIADD R5, R5, 0x1000 ;  /* 0x0000100005057836 */ /* 0x000fe20000000000 */
[----:B--2--5:R-:W-:-:S08]  /*07d0*/  DADD R10, R6, R10 ;  /* 0x00000000060a7229 */ /* 0x024fd0000000000a */
[----:B---3--:R-:W-:-:S08]  /*07e0*/  DADD R10, R10, R12 ;  /* 0x000000000a0a7229 */ /* 0x008fd0000000000c */
[----:B----4-:R-:W-:-:S08]  /*07f0*/  DADD R10, R10, R14 ;  /* 0x000000000a0a7229 */ /* 0x010fd0000000000e */
[----:B------:R-:W-:-:S08]  /*0800*/  DADD R10, R10, R16 ;  /* 0x000000000a0a7229 */ /* 0x000fd00000000010 */
[----:B------:R-:W-:-:S08]  /*0810*/  DADD R10, R10, R20 ;  /* 0x000000000a0a7229 */ /* 0x000fd00000000014 */
[----:B------:R-:W-:-:S08]  /*0820*/  DADD R10, R10, R22 ;  /* 0x000000000a0a7229 */ /* 0x000fd00000000016 */
[----:B------:R-:W-:-:S08]  /*0830*/  DADD R10, R10, R24 ;  /* 0x000000000a0a7229 */ /* 0x000fd00000000018 */
[----:B------:R-:W-:-:S11]  /*0840*/  DADD R6, R10, R26 ;  /* 0x000000000a067229 */ /* 0x000fd6000000001a */
.L_x_14:
[----:B------:R-:W-:Y:S05]  /*0850*/  BSYNC.RECONVERGENT B2 ;  /* 0x0000000000027941 */ /* 0x000fea0003800200 */
.L_x_13:
[----:B------:R-:W-:-:S13]  /*0860*/  ISETP.LT.OR P0, PT, R5, R4, P0 ;  /* 0x000000040500720c */ /* 0x000fda0000701670 */
[----:B------:R-:W-:Y:S05]  /*0870*/  @!P0 BRA `(.L_x_6) ;  /* 0x0000000000288947 */ /* 0x000fea0003800000 */
[----:B------:R-:W0:Y:S02]  /*0880*/  LDC.64 R8, c[0x0][0x380] ;  /* 0x0000e000ff087b82 */ /* 0x000e240000000a00 */
[----:B0-----:R-:W-:-:S05]  /*0890*/  IMAD.WIDE R8, R5, 0x8, R8 ;  /* 0x0000000805087825 */ /* 0x001fca00078e0208 */
[----:B------:R-:W2:Y:S04]  /*08a0*/  LDG.E.64.CONSTANT R10, desc[UR6][R8.64] ;  /* 0x00000006080a7981 */ /* 0x000ea8000c1e9b00 */
[----:B------:R-:W3:Y:S04]  /*08b0*/  LDG.E.64.CONSTANT R12, desc[UR6][R8.64+0x1000] ;  /* 0x00100006080c7981 */ /* 0x000ee8000c1e9b00 */
[----:B------:R-:W4:Y:S04]  /*08c0*/  LDG.E.64.CONSTANT R14, desc[UR6][R8.64+0x2000] ;  /* 0x00200006080e7981 */ /* 0x000f28000c1e9b00 */
[----:B------:R-:W4:Y:S01]  /*08d0*/  LDG.E.64.CONSTANT R16, desc[UR6][R8.64+0x3000] ;  /* 0x0030000608107981 */ /* 0x000f22000c1e9b00 */
[----:B--2--5:R-:W-:-:S08]  /*08e0*/  DADD R10, R6, R10 ;  /* 0x00000000060a7229 */ /* 0x024fd0000000000a */
[----:B---3--:R-:W-:-:S08]  /*08f0*/  DADD R10, R10, R12 ;  /* 0x000000000a0a7229 */ /* 0x008fd0000000000c */
[----:B----4-:R-:W-:-:S08]  /*0900*/  DADD R10, R10, R14 ;  /* 0x000000000a0a7229 */ /* 0x010fd0000000000e */
[----:B------:R-:W-:-:S11]  /*0910*/  DADD R6, R10, R16 ;  /* 0x000000000a067229 */ /* 0x000fd60000000010 */
.L_x_6:
[----:B------:R-:W-:Y:S05]  /*0920*/  BSYNC.RECONVERGENT B1 ;  /* 0x0000000000017941 */ /* 0x000fea0003800200 */
.L_x_5:
[----:B------:R-:W-:-:S13]  /*0930*/  ISETP.GE.AND P0, PT, R4, 0x200, PT ;  /* 0x000002000400780c */ /* 0x000fda0003f06270 */
[----:B------:R-:W-:Y:S05]  /*0940*/  @!P0 BRA `(.L_x_15) ;  /* 0x0000000400008947 */ /* 0x000fea0003800000 */
[----:B-----5:R-:W-:Y:S04]  /*0950*/  SHFL.DOWN PT, R4, R6, 0x1, 0x1f ;  /* 0x08201f0006047f89 */ /* 0x020fe800000e0000 */
[----:B------:R-:W0:Y:S01]  /*0960*/  SHFL.DOWN P0, R5, R7, 0x1, 0x1f ;  /* 0x08201f0007057f89 */ /* 0x000e220000000000 */
[----:B------:R-:W1:Y:S01]  /*0970*/  S2R R0, SR_LANEID ;  /* 0x0000000000007919 */ /* 0x000e620000000000 */
[----:B0-----:R-:W-:-:S10]  /*0980*/  DADD R4, R4, R6 ;  /* 0x0000000004047229 */ /* 0x001fd40000000006 */
[----:B------:R-:W-:Y:S02]  /*0990*/  FSEL R8, R4, R6, P0 ;  /* 0x0000000604087208 */ /* 0x000fe40000000000 */
[----:B------:R-:W-:Y:S02]  /*09a0*/  FSEL R9, R5, R7, P0 ;  /* 0x0000000705097208 */ /* 0x000fe40000000000 */
[----:B-1----:R-:W-:Y:S01]  /*09b0*/  ISETP.NE.AND P1, PT, R0, RZ, PT ;  /* 0x000000ff0000720c */ /* 0x002fe20003f25270 */
[----:B------:R-:W-:Y:S04]  /*09c0*/  SHFL.DOWN PT, R4, R8, 0x2, 0x1f ;  /* 0x08401f0008047f89 */ /* 0x000fe800000e0000 */
[----:B------:R-:W0:Y:S08]  /*09d0*/  SHFL.DOWN P0, R5, R9, 0x2, 0x1f ;  /* 0x08401f0009057f89 */ /* 0x000e300000000000 */
[----:B------:R-:W-:-:S02]  /*09e0*/  @!P1 MOV R2, 0x400 ;  /* 0x0000040000029802 */ /* 0x000fc40000000f00 */
[----:B------:R-:W-:-:S04]  /*09f0*/  @!P1 SHF.R.U32.HI R0, RZ, 0x2, R3 ;  /* 0x00000002ff009819 */ /* 0x000fc80000011603 */
[----:B------:R-:W-:Y:S01]  /*0a00*/  @!P1 LOP3.LUT R0, R0, 0xf8, RZ, 0xc0, !PT ;  /* 0x000000f800009812 */ /* 0x000fe200078ec0ff */
[----:B0-----:R-:W-:-:S10]  /*0a10*/  DADD R4, R4, R8 ;  /* 0x0000000004047229 */ /* 0x001fd40000000008 */
[----:B------:R-:W-:Y:S02]  /*0a20*/  FSEL R10, R4, R8, P0 ;  /* 0x00000008040a7208 */ /* 0x000fe40000000000 */
[----:B------:R-:W-:-:S03]  /*0a30*/  FSEL R11, R5, R9, P0 ;  /* 0x00000009050b7208 */ /* 0x000fc60000000000 */
[----:B------:R-:W-:Y:S04]  /*0a40*/  SHFL.DOWN PT, R4, R10, 0x4, 0x1f ;  /* 0x08801f000a047f89 */ /* 0x000fe800000e0000 */
[----:B------:R-:W0:Y:S02]  /*0a50*/  SHFL.DOWN P0, R5, R11, 0x4, 0x1f ;  /* 0x08801f000b057f89 */ /* 0x000e240000000000 */
[----:B0-----:R-:W-:-:S10]  /*0a60*/  DADD R4, R4, R10 ;  /* 0x0000000004047229 */ /* 0x001fd4000000000a */
[----:B------:R-:W-:Y:S02]  /*0a70*/  FSEL R6, R4, R10, P0 ;  /* 0x0000000a04067208 */ /* 0x000fe40000000000 */
[----:B------:R-:W-:Y:S02]  /*0a80*/  FSEL R7, R5, R11, P0 ;  /* 0x0000000b05077208 */ /* 0x000fe40000000000 */
[----:B------:R-:W0:Y:S01]  /*0a90*/  @!P1 S2R R11, SR_CgaCtaId ;  /* 0x00000000000b9919 */ /* 0x000e220000008800 */
[----:B------:R-:W-:Y:S04]  /*0aa0*/  SHFL.DOWN PT, R4, R6, 0x8, 0x1f ;  /* 0x09001f0006047f89 */ /* 0x000fe800000e0000 */
[----:B------:R-:W1:Y:S02]  /*0ab0*/  SHFL.DOWN P0, R5, R7, 0x8, 0x1f ;  /* 0x09001f0007057f89 */ /* 0x000e640000000000 */
[----:B-1----:R-:W-:Y:S01]  /*0ac0*/  DADD R4, R4, R6 ;  /* 0x0000000004047229 */ /* 0x002fe20000000006 */
[----:B0-----:R-:W-:-:S05]  /*0ad0*/  @!P1 LEA R11, R11, R2, 0x18 ;  /* 0x000000020b0b9211 */ /* 0x001fca00078ec0ff */
[----:B------:R-:W-:-:S04]  /*0ae0*/  @!P1 IMAD.IADD R11, R0, 0x1, R11 ;  /* 0x00000001000b9824 */ /* 0x000fc800078e020b */
[----:B------:R-:W-:Y:S02]  /*0af0*/  FSEL R8, R4, R6, P0 ;  /* 0x0000000604087208 */ /* 0x000fe40000000000 */
[----:B------:R-:W-:-:S03]  /*0b00*/  FSEL R9, R5, R7, P0 ;  /* 0x0000000705097208 */ /* 0x000fc60000000000 */
[----:B------:R-:W-:Y:S04]  /*0b10*/  SHFL.DOWN PT, R4, R8, 0x10, 0x1f ;  /* 0x0a001f0008047f89 */ /* 0x000fe800000e0000 */
[----:B------:R-:W0:Y:S02]  /*0b20*/  SHFL.DOWN P0, R5, R9, 0x10, 0x1f ;  /* 0x0a001f0009057f89 */ /* 0x000e240000000000 */
[----:B0-----:R-:W-:-:S10]  /*0b30*/  DADD R4, R4, R8 ;  /* 0x0000000004047229 */ /* 0x001fd40000000008 */
[----:B------:R-:W-:Y:S02]  /*0b40*/  FSEL R6, R4, R8, P0 ;  /* 0x0000000804067208 */ /* 0x000fe40000000000 */
[----:B------:R-:W-:Y:S02]  /*0b50*/  FSEL R7, R5, R9, P0 ;  /* 0x0000000905077208 */ /* 0x000fe40000000000 */
[----:B------:R-:W-:-:S03]  /*0b60*/  ISETP.NE.AND P0, PT, R3, RZ, PT ;  /* 0x000000ff0300720c */ /* 0x000fc60003f05270 */
[----:B------:R2:W-:Y:S01]  /*0b70*/  @!P1 STS.64 [R11+0x10], R6 ;  /* 0x000010060b009388 */ /* 0x0005e20000000a00 */
[----:B------:R-:W-:Y:S09]  /*0b80*/  BAR.SYNC.DEFER_BLOCKING 0x0 ;  /* 0x0000000000007b1d */ /* 0x000ff20000010000 */
[----:B------:R-:W-:Y:S05]  /*0b90*/  @P0 BRA `(.L_x_16) ;  /* 0x0000001800040947 */ /* 0x000fea0003800000 */
[----:B------:R-:W0:Y:S01]  /*0ba0*/  S2UR UR5, SR_CgaCtaId ;  /* 0x00000000000579c3 */ /* 0x000e220000008800 */
[----:B------:R-:W-:Y:S02]  /*0bb0*/  UMOV UR4, 0x400 ;  /* 0x0000040000047882 */ /* 0x000fe40000000000 */
[----:B0-----:R-:W-:-:S09]  /*0bc0*/  ULEA UR4, UR5, UR4, 0x18 ;  /* 0x0000000405047291 */ /* 0x001fd2000f8ec0ff */
[----:B------:R-:W0:Y:S04]  /*0bd0*/  LDS.64 R2, [UR4+0x18] ;  /* 0x00001804ff027984 */ /* 0x000e280008000a00 */
[----:B--2---:R-:W1:Y:S04]  /*0be0*/  LDS.128 R8, [UR4+0x20] ;  /* 0x00002004ff087984 */ /* 0x004e680008000c00 */
[----:B------:R-:W2:Y:S01]  /*0bf0*/  LDS.128 R12, [UR4+0x30] ;  /* 0x00003004ff0c7984 */ /* 0x000ea20008000c00 */
[----:B0-----:R-:W-:-:S03]  /*0c00*/  DADD R2, R6, R2 ;  /* 0x0000000006027229 */ /* 0x001fc60000000002 */
[----:B------:R-:W0:Y:S05]  /*0c10*/  LDS.128 R4, [UR4+0x40] ;  /* 0x00004004ff047984 */ /* 0x000e2a0008000c00 */
[----:B-1----:R-:W-:-:S08]  /*0c20*/  DADD R2, R2, R8 ;  /* 0x0000000002027229 */ /* 0x002fd00000000008 */
[----:B------:R-:W-:Y:S01]  /*0c30*/  DADD R2, R2, R10 ;  /* 0x0000000002027229 */ /* 0x000fe2000000000a */
[----:B------:R-:W1:Y:S07]  /*0c40*/  LDS.128 R8, [UR4+0x50] ;  /* 0x00005004ff087984 */ /* 0x000e6e0008000c00 */
[----:B--2---:R-:W-:-:S08]  /*0c50*/  DADD R2, R2, R12 ;  /* 0x0000000002027229 */ /* 0x004fd0000000000c */
[----:B------:R-:W-:Y:S01]  /*0c60*/  DADD R2, R2, R14 ;  /* 0x0000000002027229 */ /* 0x000fe2000000000e */
[----:B------:R-:W2:Y:S07]  /*0c70*/  LDS.128 R12, [UR4+0x60] ;  /* 0x00006004ff0c7984 */ /* 0x000eae0008000c00 */
[----:B0-----:R-:W-:-:S08]  /*0c80*/  DADD R2, R2, R4 ;  /* 0x0000000002027229 */ /* 0x001fd00000000004 */
[----:B------:R-:W-:Y:S01]  /*0c90*/  DADD R2, R2, R6 ;  /* 0x0000000002027229 */ /* 0x000fe20000000006 */
[----:B------:R-:W0:Y:S07]  /*0ca0*/  LDS.128 R4, [UR4+0x70] ;  /* 0x00007004ff047984 */ /* 0x000e2e0008000c00 */
[----:B-1----:R-:W-:-:S08]  /*0cb0*/  DADD R2, R2, R8 ;  /* 0x0000000002027229 */ /* 0x002fd00000000008 */
[----:B------:R-:W-:Y:S01]  /*0cc0*/  DADD R2, R2, R10 ;  /* 0x0000000002027229 */ /* 0x000fe2000000000a */
[----:B------:R-:W1:Y:S07]  /*0cd0*/  LDS.128 R8, [UR4+0x80] ;  /* 0x00008004ff087984 */ /* 0x000e6e0008000c00 */
[----:B--2---:R-:W-:-:S08]  /*0ce0*/  DADD R2, R2, R12 ;  /* 0x0000000002027229 */ /* 0x004fd0000000000c */
[----:B------:R-:W-:-:S08]  /*0cf0*/  DADD R2, R2, R14 ;  /* 0x0000000002027229 */ /* 0x000fd0000000000e */
[----:B0-----:R-:W-:-:S08]  /*0d00*/  DADD R2, R2, R4 ;  /* 0x0000000002027229 */ /* 0x001fd00000000004 */
[----:B------:R-:W-:-:S08]  /*0d10*/  DADD R2, R2, R6 ;  /* 0x0000000002027229 */ /* 0x000fd00000000006 */
[----:B-1----:R-:W-:-:S08]  /*0d20*/  DADD R2, R2, R8 ;  /* 0x0000000002027229 */ /* 0x002fd00000000008 */
[----:B------:R-:W-:Y:S01]  /*0d30*/  DADD R6, R2, R10 ;  /* 0x0000000002067229 */ /* 0x000fe2000000000a */
[----:B------:R-:W-:Y:S10]  /*0d40*/  BRA `(.L_x_16) ;  /* 0x0000001400987947 */ /* 0x000ff40003800000 */
.L_x_15:
[----:B------:R-:W-:-:S04]  /*0d50*/  LOP3.LUT R0, R3, 0x3e0, RZ, 0xc0, !PT ;  /* 0x000003e003007812 */ /* 0x000fc800078ec0ff */
[----:B------:R-:W-:Y:S01]  /*0d60*/  LOP3.LUT R9, RZ, R0, RZ, 0x33, !PT ;  /* 0x00000000ff097212 */ /* 0x000fe200078e33ff */
[----:B------:R-:W-:Y:S02]  /*0d70*/  VIADD R5, R0, 0x20 ;  /* 0x0000002000057836 */ /* 0x000fe40000000000 */
[----:B------:R-:W0:Y:S02]  /*0d80*/  S2R R0, SR_LANEID ;  /* 0x0000000000007919 */ /* 0x000e240000000000 */
[----:B------:R-:W-:Y:S01]  /*0d90*/  IMAD.IADD R9, R9, 0x1, R4 ;  /* 0x0000000109097824 */ /* 0x000fe200078e0204 */
[----:B------:R-:W-:-:S04]  /*0da0*/  ISETP.GT.AND P0, PT, R5, R4, PT ;  /* 0x000000040500720c */ /* 0x000fc80003f04270 */
[----:B------:R-:W-:-:S05]  /*0db0*/  SEL R5, R9, 0x1f, P0 ;  /* 0x0000001f09057807 */ /* 0x000fca0000000000 */
[----:B-----5:R-:W-:Y:S04]  /*0dc0*/  SHFL.DOWN PT, R8, R6, 0x1, R5 ;  /* 0x0820000006087989 */ /* 0x020fe800000e0005 */
[----:B------:R-:W1:Y:S01]  /*0dd0*/  SHFL.DOWN P0, R9, R7, 0x1, R5 ;  /* 0x0820000007097989 */ /* 0x000e620000000005 */
[----:B0-----:R-:W-:Y:S01]  /*0de0*/  ISETP.NE.AND P1, PT, R0, RZ, PT ;  /* 0x000000ff0000720c */ /* 0x001fe20003f25270 */
[----:B-1----:R-:W-:-:S12]  /*0df0*/  DADD R8, R8, R6 ;  /* 0x0000000008087229 */ /* 0x002fd80000000006 */
[----:B------:R-:W-:Y:S02]  /*0e00*/  @!P1 MOV R2, 0x400 ;  /* 0x0000040000029802 */ /* 0x000fe40000000f00 */
[----:B------:R-:W-:Y:S02]  /*0e10*/  @!P1 SHF.R.U32.HI R0, RZ, 0x2, R3 ;  /* 0x00000002ff009819 */ /* 0x000fe40000011603 */
[----:B------:R-:W-:Y:S02]  /*0e20*/  FSEL R10, R8, R6, P0 ;  /* 0x00000006080a7208 */ /* 0x000fe40000000000 */
[----:B------:R-:W-:Y:S02]  /*0e30*/  FSEL R11, R9, R7, P0 ;  /* 0x00000007090b7208 */ /* 0x000fe40000000000 */
[----:B------:R-:W-:Y:S01]  /*0e40*/  @!P1 LOP3.LUT R0, R0, 0xf8, RZ, 0xc0, !PT ;  /* 0x000000f800009812 */ /* 0x000fe200078ec0ff */
[----:B------:R-:W-:Y:S04]  /*0e50*/  SHFL.DOWN PT, R8, R10, 0x2, R5 ;  /* 0x084000000a087989 */ /* 0x000fe800000e0005 */
[----:B------:R-:W0:Y:S02]  /*0e60*/  SHFL.DOWN P0, R9, R11, 0x2, R5 ;  /* 0x084000000b097989 */ /* 0x000e240000000005 */
[----:B0-----:R-:W-:-:S10]  /*0e70*/  DADD R8, R8, R10 ;  /* 0x0000000008087229 */ /* 0x001fd4000000000a */
[----:B------:R-:W-:Y:S02]  /*0e80*/  FSEL R12, R8, R10, P0 ;  /* 0x0000000a080c7208 */ /* 0x000fe40000000000 */
[----:B------:R-:W-:-:S03]  /*0e90*/  FSEL R13, R9, R11, P0 ;  /* 0x0000000b090d7208 */ /* 0x000fc60000000000 */
[----:B------:R-:W-:Y:S04]  /*0ea0*/  SHFL.DOWN PT, R8, R12, 0x4, R5 ;  /* 0x088000000c087989 */ /* 0x000fe800000e0005 */
[----:B------:R-:W0:Y:S02]  /*0eb0*/  SHFL.DOWN P0, R9, R13, 0x4, R5 ;  /* 0x088000000d097989 */ /* 0x000e240000000005 */
[----:B0-----:R-:W-:-:S10]  /*0ec0*/  DADD R8, R8, R12 ;  /* 0x0000000008087229 */ /* 0x001fd4000000000c */
[----:B------:R-:W-:Y:S02]  /*0ed0*/  FSEL R8, R8, R12, P0 ;  /* 0x0000000c08087208 */ /* 0x000fe40000000000 */
[----:B------:R-:W-:Y:S02]  /*0ee0*/  FSEL R9, R9, R13, P0 ;  /* 0x0000000d09097208 */ /* 0x000fe40000000000 */
[----:B------:R-:W0:Y:S01]  /*0ef0*/  @!P1 S2R R13, SR_CgaCtaId ;  /* 0x00000000000d9919 */ /* 0x000e220000008800 */
[----:B------:R-:W-:Y:S04]  /*0f00*/  SHFL.DOWN PT, R6, R8, 0x8, R5 ;  /* 0x0900000008067989 */ /* 0x000fe800000e0005 */
[----:B------:R-:W1:Y:S02]  /*0f10*/  SHFL.DOWN P0, R7, R9, 0x8, R5 ;  /* 0x0900000009077989 */ /* 0x000e640000000005 */
[----:B-1----:R-:W-:Y:S01]  /*0f20*/  DADD R6, R6, R8 ;  /* 0x0000000006067229 */ /* 0x002fe20000000008 */
[----:B0-----:R-:W-:-:S05]  /*0f30*/  @!P1 LEA R13, R13, R2, 0x18 ;  /* 0x000000020d0d9211 */ /* 0x001fca00078ec0ff */
[----:B------:R-:W-:-:S04]  /*0f40*/  @!P1 IMAD.IADD R13, R0, 0x1, R13 ;  /* 0x00000001000d9824 */ /* 0x000fc800078e020d */
[----:B------:R-:W-:Y:S02]  /*0f50*/  FSEL R10, R6, R8, P0 ;  /* 0x00000008060a7208 */ /* 0x000fe40000000000 */
[----:B------:R-:W-:-:S03]  /*0f60*/  FSEL R11, R7, R9, P0 ;  /* 0x00000009070b7208 */ /* 0x000fc60000000000 */
[----:B------:R-:W-:Y:S04]  /*0f70*/  SHFL.DOWN PT, R6, R10, 0x10, R5 ;  /* 0x0a0000000a067989 */ /* 0x000fe800000e0005 */
[----:B------:R-:W0:Y:S02]  /*0f80*/  SHFL.DOWN P0, R7, R11, 0x10, R5 ;  /* 0x0a0000000b077989 */ /* 0x000e240000000005 */
        /* <DEDUP_REMOVED lines=8> */
[----:B------:R-:W-:Y:S01]  /*1010*/  UMOV UR4, 0x400 ;  /* 0x0000040000047882 */ /* 0x000fe20000000000 */
[----:B------:R-:W-:Y:S01]  /*1020*/  ISETP.GT.AND P1, PT, R4, 0x20, PT ;  /* 0x000000200400780c */ /* 0x000fe20003f24270 */
[----:B0-----:R-:W-:-:S09]  /*1030*/  ULEA UR4, UR5, UR4, 0x18 ;  /* 0x0000000405047291 */ /* 0x001fd2000f8ec0ff */
[----:B------:R-:W0:Y:S04]  /*1040*/  LDS.64 R2, [UR4+0x18] ;  /* 0x00001804ff027984 */ /* 0x000e280008000a00 */
[----:B-1----:R-:W1:Y:S04]  /*1050*/  LDS.128 R12, [UR4+0x20] ;  /* 0x00002004ff0c7984 */ /* 0x002e680008000c00 */
[----:B------:R-:W2:Y:S01]  /*1060*/  LDS.128 R8, [UR4+0x30] ;  /* 0x00003004ff087984 */ /* 0x000ea20008000c00 */
[----:B0-----:R-:W-:-:S10]  /*1070*/  DADD R2, R6, R2 ;  /* 0x0000000006027229 */ /* 0x001fd40000000002 */
[----:B------:R-:W-:Y:S02]  /*1080*/  FSEL R2, R2, R6, P1 ;  /* 0x0000000602027208 */ /* 0x000fe40000800000 */
[----:B------:R-:W-:Y:S02]  /*1090*/  FSEL R3, R3, R7, P1 ;  /* 0x0000000703037208 */ /* 0x000fe40000800000 */
[----:B------:R-:W-:-:S04]  /*10a0*/  ISETP.GT.AND P1, PT, R4, 0x40, PT ;  /* 0x000000400400780c */ /* 0x000fc80003f24270 */
[----:B-1----:R-:W-:-:S10]  /*10b0*/  DADD R12, R12, R2 ;  /* 0x000000000c0c7229 */ /* 0x002fd40000000002 */
[----:B------:R-:W-:Y:S02]  /*10c0*/  FSEL R2, R12, R2, P1 ;  /* 0x000000020c027208 */ /* 0x000fe40000800000 */
[----:B------:R-:W-:Y:S02]  /*10d0*/  FSEL R3, R13, R3, P1 ;  /* 0x000000030d037208 */ /* 0x000fe40000800000 */
[----:B------:R-:W-:-:S04]  /*10e0*/  ISETP.GT.AND P1, PT, R4, 0x60, PT ;  /* 0x000000600400780c */ /* 0x000fc80003f24270 */
[----:B------:R-:W-:-:S10]  /*10f0*/  DADD R14, R2, R14 ;  /* 0x00000000020e7229 */ /* 0x000fd4000000000e */
[----:B------:R-:W-:Y:S02]  /*1100*/  FSEL R2, R14, R2, P1 ;  /* 0x000000020e027208 */ /* 0x000fe40000800000 */
[----:B------:R-:W-:Y:S02]  /*1110*/  FSEL R3, R15, R3, P1 ;  /* 0x000000030f037208 */ /* 0x000fe40000800000 */
[----:B------:R-:W0:Y:S01]  /*1120*/  LDS.128 R12, [UR4+0x40] ;  /* 0x00004004ff0c7984 */ /* 0x000e220008000c00 */
[----:B------:R-:W-:-:S03]  /*1130*/  ISETP.GT.AND P1, PT, R4, 0x80, PT ;  /* 0x000000800400780c */ /* 0x000fc60003f24270 */
[----:B--2---:R-:W-:-:S10]  /*1140*/  DADD R8, R8, R2 ;  /* 0x0000000008087229 */ /* 0x004fd40000000002 */
[----:B------:R-:W-:Y:S02]  /*1150*/  FSEL R2, R8, R2, P1 ;  /* 0x0000000208027208 */ /* 0x000fe40000800000 */
[----:B------:R-:W-:Y:S02]  /*1160*/  FSEL R3, R9, R3, P1 ;  /* 0x0000000309037208 */ /* 0x000fe40000800000 */
[----:B------:R-:W-:-:S04]  /*1170*/  ISETP.GT.AND P1, PT, R4, 0xa0, PT ;  /* 0x000000a00400780c */ /* 0x000fc80003f24270 */
[----:B------:R-:W-:-:S10]  /*1180*/  DADD R10, R2, R10 ;  /* 0x00000000020a7229 */ /* 0x000fd4000000000a */
[----:B------:R-:W-:Y:S02]  /*1190*/  FSEL R2, R10, R2, P1 ;  /* 0x000000020a027208 */ /* 0x000fe40000800000 */
[----:B------:R-:W-:Y:S02]  /*11a0*/  FSEL R3, R11, R3, P1 ;  /* 0x000000030b037208 */ /* 0x000fe40000800000 */
[----:B------:R-:W1:Y:S01]  /*11b0*/  LDS.128 R8, [UR4+0x50] ;  /* 0x00005004ff087984 */ /* 0x000e620008000c00 */
[----:B------:R-:W-:-:S03]  /*11c0*/  ISETP.GT.AND P1, PT, R4, 0xc0, PT ;  /* 0x000000c00400780c */ /* 0x000fc60003f24270 */
[----:B0-----:R-:W-:-:S10]  /*11d0*/  DADD R12, R12, R2 ;  /* 0x000000000c0c7229 */ /* 0x001fd40000000002 */
        /* <DEDUP_REMOVED lines=8> */
[----:B-1----:R-:W-:-:S10]  /*1260*/  DADD R8, R8, R2 ;  /* 0x0000000008087229 */ /* 0x002fd40000000002 */
        /* <DEDUP_REMOVED lines=24> */
[----:B------:R-:W-:-:S04]  /*13f0*/  ISETP.GT.AND P1, PT, R4, 0x1c0, PT ;  /* 0x000001c00400780c */ /* 0x000fc80003f24270 */
[----:B0-----:R-:W-:-:S10]  /*1400*/  DADD R12, R12, R2 ;  /* 0x000000000c0c7229 */ /* 0x001fd40000000002 */
[----:B------:R-:W-:Y:S02]  /*1410*/  FSEL R2, R12, R2, P1 ;  /* 0x000000020c027208 */ /* 0x000fe40000800000 */
[----:B------:R-:W-:Y:S02]  /*1420*/  FSEL R3, R13, R3, P1 ;  /* 0x000000030d037208 */ /* 0x000fe40000800000 */
[----:B------:R-:W-:-:S04]  /*1430*/  ISETP.GT.AND P1, PT, R4, 0x1e0, PT ;  /* 0x000001e00400780c */ /* 0x000fc80003f24270 */
[----:B------:R-:W-:-:S10]  /*1440*/  DADD R14, R2, R14 ;  /* 0x00000000020e7229 */ /* 0x000fd4000000000e */
[----:B------:R-:W-:Y:S02]  /*1450*/  FSEL R6, R14, R2, P1 ;  /* 0x000000020e067208 */ /* 0x000fe40000800000 */
[----:B------:R-:W-:Y:S01]  /*1460*/  FSEL R7, R15, R3, P1 ;  /* 0x000000030f077208 */ /* 0x000fe20000800000 */
[----:B------:R-:W-:Y:S06]  /*1470*/  BRA `(.L_x_16) ;  /* 0x0000000c00cc7947 */ /* 0x000fec0003800000 */
.L_x_2:
[----:B------:R-:W0:Y:S01]  /*1480*/  S2R R41, SR_TID.X ;  /* 0x0000000000297919 */ /* 0x000e220000002100 */
[----:B------:R-:W1:Y:S02]  /*1490*/  LDCU.64 UR4, c[0x0][0x380] ;  /* 0x00007000ff0477ac */ /* 0x000e640008000a00 */
[----:B-1----:R-:W-:Y:S02]  /*14a0*/  IMAD.U32 R2, RZ, RZ, UR4 ;  /* 0x00000004ff027e24 */ /* 0x002fe4000f8e00ff */
[----:B------:R-:W-:Y:S02]  /*14b0*/  IMAD.U32 R3, RZ, RZ, UR5 ;  /* 0x00000005ff037e24 */ /* 0x000fe4000f8e00ff */
[----:B0-----:R-:W-:-:S05]  /*14c0*/  IMAD.WIDE.U32 R18, R41, 0x8, R2 ;  /* 0x0000000829127825 */ /* 0x001fca00078e0002 */
[----:B------:R-:W2:Y:S04]  /*14d0*/  LDG.E.64.CONSTANT R20, desc[UR6][R18.64] ;  /* 0x0000000612147981 */ /* 0x000ea8000c1e9b00 */
[----:B------:R-:W2:Y:S04]  /*14e0*/  LDG.E.64.CONSTANT R6, desc[UR6][R18.64+0x1000] ;  /* 0x0010000612067981 */ /* 0x000ea8000c1e9b00 */
[----:B------:R-:W3:Y:S04]  /*14f0*/  LDG.E.64.CONSTANT R8, desc[UR6][R18.64+0x2000] ;  /* 0x0020000612087981 */ /* 0x000ee8000c1e9b00 */
[----:B------:R-:W4:Y:S04]  /*1500*/  LDG.E.64.CONSTANT R10, desc[UR6][R18.64+0x3000] ;  /* 0x00300006120a7981 */ /* 0x000f28000c1e9b00 */
[----:B------:R-:W5:Y:S04]  /*1510*/  LDG.E.64.CONSTANT R12, desc[UR6][R18.64+0x4000] ;  /* 0x00400006120c7981 */ /* 0x000f68000c1e9b00 */
[----:B------:R-:W5:Y:S04]  /*1520*/  LDG.E.64.CONSTANT R14, desc[UR6][R18.64+0x5000] ;  /* 0x00500006120e7981 */ /* 0x000f68000c1e9b00 */
[----:B------:R-:W5:Y:S01]  /*1530*/  LDG.E.64.CONSTANT R16, desc[UR6][R18.64+0x6000] ;  /* 0x0060000612107981 */ /* 0x000f62000c1e9b00 */
[----:B------:R-:W-:Y:S01]  /*1540*/  ISETP.GE.U32.AND P0, PT, R4, 0x1c00, PT ;  /* 0x00001c000400780c */ /* 0x000fe20003f06070 */
[----:B------:R-:W-:Y:S01]  /*1550*/  UMOV UR4, 0xe00 ;  /* 0x00000e0000047882 */ /* 0x000fe20000000000 */
[----:B--2---:R-:W-:-:S08]  /*1560*/  DADD R6, R20, R6 ;  /* 0x0000000014067229 */ /* 0x004fd00000000006 */
[----:B---3--:R-:W-:-:S08]  /*1570*/  DADD R6, R8, R6 ;  /* 0x0000000008067229 */ /* 0x008fd00000000006 */
[----:B----4-:R-:W-:-:S08]  /*1580*/  DADD R6, R10, R6 ;  /* 0x000000000a067229 */ /* 0x010fd00000000006 */
[----:B-----5:R-:W-:-:S08]  /*1590*/  DADD R6, R12, R6 ;  /* 0x000000000c067229 */ /* 0x020fd00000000006 */
[----:B------:R-:W-:-:S08]  /*15a0*/  DADD R6, R14, R6 ;  /* 0x000000000e067229 */ /* 0x000fd00000000006 */
[----:B------:R-:W-:Y:S01]  /*15b0*/  DADD R6, R16, R6 ;  /* 0x0000000010067229 */ /* 0x000fe20000000006 */
[----:B------:R-:W-:Y:S10]  /*15c0*/  @!P0 BRA `(.L_x_17) ;  /* 0x00000000006c8947 */ /* 0x000ff40003800000 */
[----:B------:R-:W0:Y:S01]  /*15d0*/  LDC R22, c[0x0][0x390] ;  /* 0x0000e400ff167b82 */ /* 0x000e220000000800 */
[----:B------:R-:W-:Y:S01]  /*15e0*/  VIADD R23, R4, 0xfffff200 ;  /* 0xfffff20004177836 */ /* 0x000fe20000000000 */
[----:B------:R-:W-:-:S06]  /*15f0*/  UMOV UR4, 0xe00 ;  /* 0x00000e0000047882 */ /* 0x000fcc0000000000 */
[----:B------:R-:W1:Y:S02]  /*1600*/  LDC.64 R2, c[0x0][0x380] ;  /* 0x0000e000ff027b82 */ /* 0x000e640000000a00 */
.L_x_19:
[----:B------:R-:W-:-:S04]  /*1610*/  VIADD R9, R41, UR4 ;  /* 0x0000000429097c36 */ /* 0x000fc80008000000 */
[----:B-1----:R-:W-:-:S05]  /*1620*/  IMAD.WIDE.U32 R8, R9, 0x8, R2 ;  /* 0x0000000809087825 */ /* 0x002fca00078e0002 */
[----:B------:R-:W2:Y:S04]  /*1630*/  LDG.E.64.CONSTANT R4, desc[UR6][R8.64] ;  /* 0x0000000608047981 */ /* 0x000ea8000c1e9b00 */
[----:B------:R-:W3:Y:S04]  /*1640*/  LDG.E.64.CONSTANT R10, desc[UR6][R8.64+0x1000] ;  /* 0x00100006080a7981 */ /* 0x000ee8000c1e9b00 */
[----:B------:R-:W4:Y:S04]  /*1650*/  LDG.E.64.CONSTANT R12, desc[UR6][R8.64+0x2000] ;  /* 0x00200006080c7981 */ /* 0x000f28000c1e9b00 */
[----:B------:R-:W5:Y:S04]  /*1660*/  LDG.E.64.CONSTANT R14, desc[UR6][R8.64+0x3000] ;  /* 0x00300006080e7981 */ /* 0x000f68000c1e9b00 */
[----:B------:R-:W5:Y:S04]  /*1670*/  LDG.E.64.CONSTANT R16, desc[UR6][R8.64+0x4000] ;  /* 0x0040000608107981 */ /* 0x000f68000c1e9b00 */
[----:B------:R-:W5:Y:S04]  /*1680*/  LDG.E.64.CONSTANT R18, desc[UR6][R8.64+0x5000] ;  /* 0x0050000608127981 */ /* 0x000f68000c1e9b00 */
[----:B------:R-:W5:Y:S01]  /*1690*/  LDG.E.64.CONSTANT R20, desc[UR6][R8.64+0x6000] ;  /* 0x0060000608147981 */ /* 0x000f62000c1e9b00 */
[----:B--2---:R-:W-:-:S08]  /*16a0*/  DADD R4, R4, R6 ;  /* 0x0000000004047229 */ /* 0x004fd00000000006 */
[----:B---3--:R-:W-:-:S08]  /*16b0*/  DADD R4, R10, R4 ;  /* 0x000000000a047229 */ /* 0x008fd00000000004 */
[----:B----4-:R-:W-:-:S08]  /*16c0*/  DADD R4, R12, R4 ;  /* 0x000000000c047229 */ /* 0x010fd00000000004 */
[----:B-----5:R-:W-:-:S08]  /*16d0*/  DADD R4, R14, R4 ;  /* 0x000000000e047229 */ /* 0x020fd00000000004 */
[----:B------:R-:W-:Y:S01]  /*16e0*/  DADD R16, R16, R4 ;  /* 0x0000000010107229 */ /* 0x000fe20000000004 */
[----:B0-----:R-:W-:-:S04]  /*16f0*/  IMAD.MOV.U32 R4, RZ, RZ, R22 ;  /* 0x000000ffff047224 */ /* 0x001fc800078e0016 */
[----:B------:R-:W-:-:S03]  /*1700*/  VIADD R0, R4, -UR4 ;  /* 0x8000000404007c36 */ /* 0x000fc60008000000 */
[----:B------:R-:W-:Y:S02]  /*1710*/  DADD R16, R18, R16 ;  /* 0x0000000012107229 */ /* 0x000fe40000000010 */
[----:B------:R-:W-:-:S06]  /*1720*/  ISETP.GE.AND P0, PT, R0, 0xe00, PT ;  /* 0x00000e000000780c */ /* 0x000fcc0003f06270 */
[----:B------:R-:W-:-:S07]  /*1730*/  DADD R6, R20, R16 ;  /* 0x0000000014067229 */ /* 0x000fce0000000010 */
[----:B------:R-:W-:Y:S05]  /*1740*/  @!P0 BRA `(.L_x_18) ;  /* 0x00000008001c8947 */ /* 0x000fea0003800000 */
[----:B------:R-:W-:-:S06]  /*1750*/  UIADD3 UR4, UPT, UPT, UR4, 0xe00, URZ ;  /* 0x00000e0004047890 */ /* 0x000fcc000fffe0ff */
[----:B------:R-:W-:-:S13]  /*1760*/  ISETP.LT.AND P0, PT, R23, UR4, PT ;  /* 0x0000000417007c0c */ /* 0x000fda000bf01270 */
[----:B------:R-:W-:Y:S05]  /*1770*/  @!P0 BRA `(.L_x_19) ;  /* 0xfffffffc00a48947 */ /* 0x000fea000383ffff */
.L_x_17:
[----:B------:R-:W-:-:S13]  /*1780*/  ISETP.LE.AND P0, PT, R4, UR4, PT ;  /* 0x0000000404007c0c */ /* 0x000fda000bf03270 */
[----:B------:R-:W-:Y:S05]  /*1790*/  @P0 BRA `(.L_x_18) ;  /* 0x0000000800080947 */ /* 0x000fea0003800000 */
[----:B------:R-:W-:Y:S01]  /*17a0*/  VIADD R0, R4, -UR4 ;  /* 0x8000000404007c36 */ /* 0x000fe20008000000 */
[----:B------:R-:W-:Y:S04]  /*17b0*/  BSSY.RECONVERGENT B1, `(.L_x_18) ;  /* 0x0000080000017945 */ /* 0x000fe80003800200 */
[----:B------:R-:W-:-:S13]  /*17c0*/  ISETP.GE.AND P0, PT, R41, R0, PT ;  /* 0x000000002900720c */ /* 0x000fda0003f06270 */
[----:B------:R-:W-:Y:S05]  /*17d0*/  @P0 BRA `(.L_x_20) ;  /* 0x0000000400f40947 */ /* 0x000fea0003800000 */
[----:B------:R-:W-:Y:S01]  /*17e0*/  LOP3.LUT R5, RZ, R41, RZ, 0x33, !PT ;  /* 0x00000029ff057212 */ /* 0x000fe200078e33ff */
[----:B------:R-:W-:Y:S01]  /*17f0*/  BSSY.RECONVERGENT B2, `(.L_x_21) ;  /* 0x0000014000027945 */ /* 0x000fe20003800200 */
[----:B------:R-:W-:Y:S02]  /*1800*/  IMAD.MOV.U32 R45, RZ, RZ, R41 ;  /* 0x000000ffff2d7224 */ /* 0x000fe400078e0029 */
[----:B------:R-:W-:-:S04]  /*1810*/  IADD3 R4, PT, PT, R4, -UR4, R5 ;  /* 0x8000000404047c10 */ /* 0x000fc8000fffe005 */
[C---:B------:R-:W-:Y:S02]  /*1820*/  LOP3.LUT R5, R4.reuse, 0x600, RZ, 0xc0, !PT ;  /* 0x0000060004057812 */ /* 0x040fe400078ec0ff */
[----:B------:R-:W-:Y:S02]  /*1830*/  ISETP.GE.U32.AND P1, PT, R4, 0x600, PT ;  /* 0x000006000400780c */ /* 0x000fe40003f26070 */
[----:B------:R-:W-:-:S13]  /*1840*/  ISETP.NE.AND P0, PT, R5, 0x600, PT ;  /* 0x000006000500780c */ /* 0x000fda0003f05270 */
[----:B------:R-:W-:Y:S05]  /*1850*/  @!P0 BRA `(.L_x_22) ;  /* 0x0000000000348947 */ /* 0x000fea0003800000 */
[----:B------:R-:W-:Y:S01]  /*1860*/  LEA.HI R4, R4, 0x1, RZ, 0x17 ;  /* 0x0000000104047811 */ /* 0x000fe200078fb8ff */
[----:B------:R-:W-:Y:S02]  /*1870*/  VIADD R9, R41, UR4 ;  /* 0x0000000429097c36 */ /* 0x000fe40008000000 */
[----:B------:R-:W-:Y:S01]  /*1880*/  IMAD.MOV.U32 R45, RZ, RZ, R41 ;  /* 0x000000ffff2d7224 */ /* 0x000fe200078e0029 */
[----:B------:R-:W-:-:S05]  /*1890*/  LOP3.LUT R4, R4, 0x3, RZ, 0xc0, !PT ;  /* 0x0000000304047812 */ /* 0x000fca00078ec0ff */
[----:B------:R-:W-:-:S07]  /*18a0*/  IMAD.MOV R8, RZ, RZ, -R4 ;  /* 0x000000ffff087224 */ /* 0x000fce00078e0a04 */
.L_x_23:
[----:B------:R-:W-:-:S06]  /*18b0*/  IMAD.WIDE.U32 R4, R9, 0x8, R2 ;  /* 0x0000000809047825 */ /* 0x000fcc00078e0002 */
[----:B------:R-:W2:Y:S01]  /*18c0*/  LDG.E.64.CONSTANT R4, desc[UR6][R4.64] ;  /* 0x0000000604047981 */ /* 0x000ea2000c1e9b00 */
[----:B------:R-:W-:Y:S02]  /*18d0*/  VIADD R8, R8, 0x1 ;  /* 0x0000000108087836 */ /* 0x000fe40000000000 */
[----:B------:R-:W-:Y:S02]  /*18e0*/  VIADD R45, R45, 0x200 ;  /* 0x000002002d2d7836 */ /* 0x000fe40000000000 */
[----:B------:R-:W-:Y:S01]  /*18f0*/  VIADD R9, R9, 0x200 ;  /* 0x0000020009097836 */ /* 0x000fe20000000000 */
[----:B------:R-:W-:Y:S01]  /*1900*/  ISETP.NE.AND P0, PT, R8, RZ, PT ;  /* 0x000000ff0800720c */ /* 0x000fe20003f05270 */
[----:B--2---:R-:W-:-:S12]  /*1910*/  DADD R6, R4, R6 ;  /* 0x0000000004067229 */ /* 0x004fd80000000006 */
[----:B------:R-:W-:Y:S05]  /*1920*/  @P0 BRA `(.L_x_23) ;  /* 0xfffffffc00e00947 */ /* 0x000fea000383ffff */
.L_x_22:
[----:B------:R-:W-:Y:S05]  /*1930*/  BSYNC.RECONVERGENT B2 ;  /* 0x0000000000027941 */ /* 0x000fea0003800200 */
.L_x_21:
[----:B------:R-:W-:Y:S05]  /*1940*/  @!P1 BRA `(.L_x_20) ;  /* 0x0000000400989947 */ /* 0x000fea0003800000 */
[----:B------:R-:W0:Y:S01]  /*1950*/  LDCU.64 UR8, c[0x0][0x380] ;  /* 0x00007000ff0877ac */ /* 0x000e220008000a00 */
[----:B------:R-:W-:Y:S01]  /*1960*/  IMAD.IADD R9, R0, 0x1, -R45 ;  /* 0x0000000100097824 */ /* 0x000fe200078e0a2d */
[C---:B------:R-:W-:Y:S01]  /*1970*/  IADD3 R5, P0, PT, R45.reuse, UR4, RZ ;  /* 0x000000042d057c10 */ /* 0x040fe2000ff1e0ff */
[----:B------:R-:W-:Y:S01]  /*1980*/  BSSY.RECONVERGENT B2, `(.L_x_24) ;  /* 0x0000039000027945 */ /* 0x000fe20003800200 */
[----:B------:R-:W-:Y:S02]  /*1990*/  VIADD R43, R45, UR4 ;  /* 0x000000042d2b7c36 */ /* 0x000fe40008000000 */
[----:B------:R-:W-:Y:S01]  /*19a0*/  ISETP.GT.AND P1, PT, R9, 0x1800, PT ;  /* 0x000018000900780c */ /* 0x000fe20003f24270 */
[----:B------:R-:W-:Y:S01]  /*19b0*/  IMAD.X R8, RZ, RZ, RZ, P0 ;  /* 0x000000ffff087224 */ /* 0x000fe200000e06ff */
[----:B0-----:R-:W-:-:S04]  /*19c0*/  LEA R4, P0, R5, UR8, 0x3 ;  /* 0x0000000805047c11 */ /* 0x001fc8000f8018ff */
[----:B------:R-:W-:Y:S02]  /*19d0*/  LEA.HI.X R5, R5, UR9, R8, 0x3, P0 ;  /* 0x0000000905057c11 */ /* 0x000fe400080f1c08 */
[----:B------:R-:W-:-:S05]  /*19e0*/  IADD3 R4, P0, PT, R4, 0x2000, RZ ;  /* 0x0000200004047810 */ /* 0x000fca0007f1e0ff */
[----:B------:R-:W-:Y:S01]  /*19f0*/  IMAD.X R5, RZ, RZ, R5, P0 ;  /* 0x000000ffff057224 */ /* 0x000fe200000e0605 */
[----:B------:R-:W-:Y:S01]  /*1a00*/  PLOP3.LUT P0, PT, PT, PT, PT, 0x80, 0x8 ;  /* 0x000000000008781c */ /* 0x000fe20003f0f070 */
[----:B------:R-:W-:-:S12]  /*1a10*/  @!P1 BRA `(.L_x_25) ;  /* 0x0000000000bc9947 */ /* 0x000fd80003800000 */
[----:B------:R-:W-:Y:S01]  /*1a20*/  PLOP3.LUT P0, PT, PT, PT, PT, 0x8, 0x80 ;  /* 0x000000000080781c */ /* 0x000fe20003f0e170 */
[----:B------:R-:W-:-:S12]  /*1a30*/  VIADD R40, R0, 0xffffe800 ;  /* 0xffffe80000287836 */ /* 0x000fd80000000000 */
.L_x_26:
[C---:B------:R-:W-:Y:S01]  /*1a40*/  IMAD.WIDE.U32 R38, R43.reuse, 0x8, R2 ;  /* 0x000000082b267825 */ /* 0x040fe200078e0002 */
[----:B------:R-:W2:Y:S04]  /*1a50*/  LDG.E.64.CONSTANT R8, desc[UR6][R4.64+-0x1000] ;  /* 0xfff0000604087981 */ /* 0x000ea8000c1e9b00 */
[----:B------:R-:W3:Y:S04]  /*1a60*/  LDG.E.64.CONSTANT R10, desc[UR6][R4.64] ;  /* 0x00000006040a7981 */ /* 0x000ee8000c1e9b00 */
[----:B------:R-:W4:Y:S01]  /*1a70*/  LDG.E.64.CONSTANT R38, desc[UR6][R38.64] ;  /* 0x0000000626267981 */ /* 0x000f22000c1e9b00 */
[----:B------:R-:W-:-:S03]  /*1a80*/  VIADD R15, R43, 0x800 ;  /* 0x000008002b0f7836 */ /* 0x000fc60000000000 */
[----:B------:R-:W5:Y:S01]  /*1a90*/  LDG.E.64.CONSTANT R12, desc[UR6][R4.64+0x1000] ;  /* 0x00100006040c7981 */ /* 0x000f62000c1e9b00 */
[----:B------:R-:W-:-:S03]  /*1aa0*/  IMAD.WIDE.U32 R14, R15, 0x8, R2 ;  /* 0x000000080f0e7825 */ /* 0x000fc600078e0002 */
[----:B------:R-:W5:Y:S04]  /*1ab0*/  LDG.E.64.CONSTANT R16, desc[UR6][R4.64+0x3000] ;  /* 0x0030000604107981 */ /* 0x000f68000c1e9b00 */
[----:B------:R-:W5:Y:S04]  /*1ac0*/  LDG.E.64.CONSTANT R14, desc[UR6][R14.64] ;  /* 0x000000060e0e7981 */ /* 0x000f68000c1e9b00 */
[----:B------:R-:W5:Y:S01]  /*1ad0*/  LDG.E.64.CONSTANT R18, desc[UR6][R4.64+0x4000] ;  /* 0x0040000604127981 */ /* 0x000f62000c1e9b00 */
        /* <DEDUP_REMOVED lines=11> */
[----:B------:R-:W5:Y:S04]  /*1b90*/  LDG.E.64.CONSTANT R34, desc[UR6][R4.64+0xc000] ;  /* 0x00c0000604227981 */ /* 0x000f68000c1e9b00 */
[----:B------:R0:W5:Y:S01]  /*1ba0*/  LDG.E.64.CONSTANT R36, desc[UR6][R4.64+0xd000] ;  /* 0x00d0000604247981 */ /* 0x000162000c1e9b00 */
[----:B------:R-:W-:-:S05]  /*1bb0*/  VIADD R45, R45, 0x2000 ;  /* 0x000020002d2d7836 */ /* 0x000fca0000000000 */
[----:B------:R-:W-:Y:S02]  /*1bc0*/  ISETP.GE.AND P1, PT, R45, R40, PT ;  /* 0x000000282d00720c */ /* 0x000fe40003f26270 */
[----:B0-----:R-:W-:Y:S01]  /*1bd0*/  IADD3 R4, P2, PT, R4, 0x10000, RZ ;  /* 0x0001000004047810 */ /* 0x001fe20007f5e0ff */
[----:B------:R-:W-:-:S04]  /*1be0*/  VIADD R43, R43, 0x2000 ;  /* 0x000020002b2b7836 */ /* 0x000fc80000000000 */
[----:B------:R-:W-:Y:S01]  /*1bf0*/  IMAD.X R5, RZ, RZ, R5, P2 ;  /* 0x000000ffff057224 */ /* 0x000fe200010e0605 */
[----:B----4-:R-:W-:-:S08]  /*1c00*/  DADD R38, R38, R6 ;  /* 0x0000000026267229 */ /* 0x010fd00000000006 */
[----:B--2---:R-:W-:-:S08]  /*1c10*/  DADD R8, R38, R8 ;  /* 0x0000000026087229 */ /* 0x004fd00000000008 */
[----:B---3--:R-:W-:-:S08]  /*1c20*/  DADD R8, R8, R10 ;  /* 0x0000000008087229 */ /* 0x008fd0000000000a */
[----:B-----5:R-:W-:-:S08]  /*1c30*/  DADD R8, R8, R12 ;  /* 0x0000000008087229 */ /* 0x020fd0000000000c */
        /* <DEDUP_REMOVED lines=13> */
.L_x_25:
[----:B------:R-:W-:Y:S05]  /*1d10*/  BSYNC.RECONVERGENT B2 ;  /* 0x0000000000027941 */ /* 0x000fea0003800200 */
.L_x_24:
[----:B------:R-:W-:Y:S01]  /*1d20*/  IMAD.IADD R8, R0, 0x1, -R45 ;  /* 0x0000000100087824 */ /* 0x000fe200078e0a2d */
[----:B------:R-:W-:Y:S04]  /*1d30*/  BSSY.RECONVERGENT B2, `(.L_x_27) ;  /* 0x000001c000027945 */ /* 0x000fe80003800200 */
[----:B------:R-:W-:-:S13]  /*1d40*/  ISETP.GT.AND P1, PT, R8, 0x800, PT ;  /* 0x000008000800780c */ /* 0x000fda0003f24270 */
[----:B------:R-:W-:Y:S05]  /*1d50*/  @!P1 BRA `(.L_x_28) ;  /* 0x0000000000649947 */ /* 0x000fea0003800000 */
        /* <DEDUP_REMOVED lines=9> */
[----:B------:R-:W5:Y:S04]  /*1df0*/  LDG.E.64.CONSTANT R22, desc[UR6][R4.64+0x4000] ;  /* 0x0040000604167981 */ /* 0x000f68000c1e9b00 */
[----:B------:R0:W5:Y:S01]  /*1e00*/  LDG.E.64.CONSTANT R8, desc[UR6][R4.64+0x5000] ;  /* 0x0050000604087981 */ /* 0x000162000c1e9b00 */
[----:B------:R-:W-:Y:S01]  /*1e10*/  PLOP3.LUT P0, PT, PT, PT, PT, 0x8, 0x80 ;  /* 0x000000000080781c */ /* 0x000fe20003f0e170 */
[----:B------:R-:W-:-:S02]  /*1e20*/  VIADD R45, R45, 0x1000 ;  /* 0x000010002d2d7836 */ /* 0x000fc40000000000 */
[----:B------:R-:W-:Y:S01]  /*1e30*/  VIADD R43, R43, 0x1000 ;  /* 0x000010002b2b7836 */ /* 0x000fe20000000000 */
[----:B----4-:R-:W-:-:S08]  /*1e40*/  DADD R6, R6, R10 ;  /* 0x0000000006067229 */ /* 0x010fd0000000000a */
[----:B--2---:R-:W-:-:S08]  /*1e50*/  DADD R6, R6, R12 ;  /* 0x0000000006067229 */ /* 0x004fd0000000000c */
[----:B---3--:R-:W-:-:S08]  /*1e60*/  DADD R6, R6, R14 ;  /* 0x0000000006067229 */ /* 0x008fd0000000000e */
[----:B-----5:R-:W-:-:S08]  /*1e70*/  DADD R6, R6, R16 ;  /* 0x0000000006067229 */ /* 0x020fd00000000010 */
[----:B------:R-:W-:-:S08]  /*1e80*/  DADD R6, R6, R18 ;  /* 0x0000000006067229 */ /* 0x000fd00000000012 */
[----:B------:R-:W-:Y:S01]  /*1e90*/  DADD R6, R6, R20 ;  /* 0x0000000006067229 */ /* 0x000fe20000000014 */
[----:B------:R-:W-:-:S07]  /*1ea0*/  IADD3 R10, P1, PT, R4, 0x8000, RZ ;  /* 0x00008000040a7810 */ /* 0x000fce0007f3e0ff */
[----:B------:R-:W-:Y:S01]  /*1eb0*/  DADD R6, R6, R22 ;  /* 0x0000000006067229 */ /* 0x000fe20000000016 */
[----:B0-----:R-:W-:Y:S02]  /*1ec0*/  IMAD.X R5, RZ, RZ, R5, P1 ;  /* 0x000000ffff057224 */ /* 0x001fe400008e0605 */
[----:B------:R-:W-:-:S05]  /*1ed0*/  IMAD.MOV.U32 R4, RZ, RZ, R10 ;  /* 0x000000ffff047224 */ /* 0x000fca00078e000a */
[----:B------:R-:W-:-:S11]  /*1ee0*/  DADD R6, R6, R8 ;  /* 0x0000000006067229 */ /* 0x000fd60000000008 */
.L_x_28:
[----:B------:R-:W-:Y:S05]  /*1ef0*/  BSYNC.RECONVERGENT B2 ;  /* 0x0000000000027941 */ /* 0x000fea0003800200 */
.L_x_27:
[----:B------:R-:W-:-:S13]  /*1f00*/  ISETP.LT.OR P0, PT, R45, R0, P0 ;  /* 0x000000002d00720c */ /* 0x000fda0000701670 */
[----:B------:R-:W-:Y:S05]  /*1f10*/  @!P0 BRA `(.L_x_20) ;  /* 0x0000000000248947 */ /* 0x000fea0003800000 */
[----:B------:R-:W-:Y:S01]  /*1f20*/  IMAD.WIDE.U32 R2, R43, 0x8, R2 ;  /* 0x000000082b027825 */ /* 0x000fe200078e0002 */
[----:B------:R-:W2:Y:S04]  /*1f30*/  LDG.E.64.CONSTANT R8, desc[UR6][R4.64+-0x1000] ;  /* 0xfff0000604087981 */ /* 0x000ea8000c1e9b00 */
[----:B------:R-:W3:Y:S04]  /*1f40*/  LDG.E.64.CONSTANT R10, desc[UR6][R4.64] ;  /* 0x00000006040a7981 */ /* 0x000ee8000c1e9b00 */
[----:B------:R-:W4:Y:S04]  /*1f50*/  LDG.E.64.CONSTANT R2, desc[UR6][R2.64] ;  /* 0x0000000602027981 */ /* 0x000f28000c1e9b00 */
[----:B------:R-:W5:Y:S01]  /*1f60*/  LDG.E.64.CONSTANT R12, desc[UR6][R4.64+0x1000] ;  /* 0x00100006040c7981 */ /* 0x000f62000c1e9b00 */
[----:B----4-:R-:W-:-:S08]  /*1f70*/  DADD R6, R6, R2 ;  /* 0x0000000006067229 */ /* 0x010fd00000000002 */
[----:B--2---:R-:W-:-:S08]  /*1f80*/  DADD R6, R6, R8 ;  /* 0x0000000006067229 */ /* 0x004fd00000000008 */
[----:B---3--:R-:W-:-:S08]  /*1f90*/  DADD R6, R6, R10 ;  /* 0x0000000006067229 */ /* 0x008fd0000000000a */
[----:B-----5:R-:W-:-:S11]  /*1fa0*/  DADD R6, R6, R12 ;  /* 0x0000000006067229 */ /* 0x020fd6000000000c */
.L_x_20:
[----:B------:R-:W-:Y:S05]  /*1fb0*/  BSYNC.RECONVERGENT B1 ;  /* 0x0000000000017941 */ /* 0x000fea0003800200 */
.L_x_18:
[----:B------:R-:W-:Y:S04]  /*1fc0*/  SHFL.DOWN PT, R2, R6, 0x1, 0x1f ;  /* 0x08201f0006027f89 */ /* 0x000fe800000e0000 */
        /* <DEDUP_REMOVED lines=19> */
[----:B------:R-:W-:Y:S01]  /*2100*/  @!P1 MOV R8, 0x400 ;  /* 0x0000040000089802 */ /* 0x000fe20000000f00 */
        /* <DEDUP_REMOVED lines=16> */
[----:B------:R-:W1:Y:S01]  /*2210*/  S2UR UR5, SR_CgaCtaId ;  /* 0x00000000000579c3 */ /* 0x000e620000008800 */
[----:B------:R-:W-:Y:S02]  /*2220*/  UMOV UR4, 0x400 ;  /* 0x0000040000047882 */ /* 0x000fe40000000000 */
[----:B-1----:R-:W-:-:S09]  /*2230*/  ULEA UR4, UR5, UR4, 0x18 ;  /* 0x0000000405047291 */ /* 0x002fd2000f8ec0ff */
[----:B------:R-:W1:Y:S04]  /*2240*/  LDS.64 R2, [UR4+0x18] ;  /* 0x00001804ff027984 */ /* 0x000e680008000a00 */
[----:B0-----:R-:W0:Y:S04]  /*2250*/  LDS.128 R8, [UR4+0x20] ;  /* 0x00002004ff087984 */ /* 0x001e280008000c00 */
[----:B------:R-:W2:Y:S01]  /*2260*/  LDS.128 R12, [UR4+0x30] ;  /* 0x00003004ff0c7984 */ /* 0x000ea20008000c00 */
[----:B-1----:R-:W-:-:S03]  /*2270*/  DADD R2, R6, R2 ;  /* 0x0000000006027229 */ /* 0x002fc60000000002 */
[----:B------:R-:W1:Y:S05]  /*2280*/  LDS.128 R4, [UR4+0x40] ;  /* 0x00004004ff047984 */ /* 0x000e6a0008000c00 */
[----:B0-----:R-:W-:-:S08]  /*2290*/  DADD R2, R2, R8 ;  /* 0x0000000002027229 */ /* 0x001fd00000000008 */
[----:B------:R-:W-:Y:S01]  /*22a0*/  DADD R2, R2, R10 ;  /* 0x0000000002027229 */ /* 0x000fe2000000000a */
[----:B------:R-:W0:Y:S07]  /*22b0*/  LDS.128 R8, [UR4+0x50] ;  /* 0x00005004ff087984 */ /* 0x000e2e0008000c00 */
[----:B--2---:R-:W-:-:S08]  /*22c0*/  DADD R2, R2, R12 ;  /* 0x0000000002027229 */ /* 0x004fd0000000000c */
[----:B------:R-:W-:Y:S01]  /*22d0*/  DADD R2, R2, R14 ;  /* 0x0000000002027229 */ /* 0x000fe2000000000e */
[----:B------:R-:W2:Y:S07]  /*22e0*/  LDS.128 R12, [UR4+0x60] ;  /* 0x00006004ff0c7984 */ /* 0x000eae0008000c00 */
[----:B-1----:R-:W-:-:S08]  /*22f0*/  DADD R2, R2, R4 ;  /* 0x0000000002027229 */ /* 0x002fd00000000004 */
[----:B------:R-:W-:Y:S01]  /*2300*/  DADD R2, R2, R6 ;  /* 0x0000000002027229 */ /* 0x000fe20000000006 */
[----:B------:R-:W1:Y:S07]  /*2310*/  LDS.128 R4, [UR4+0x70] ;  /* 0x00007004ff047984 */ /* 0x000e6e0008000c00 */
[----:B0-----:R-:W-:-:S08]  /*2320*/  DADD R2, R2, R8 ;  /* 0x0000000002027229 */ /* 0x001fd00000000008 */
[----:B------:R-:W-:Y:S01]  /*2330*/  DADD R2, R2, R10 ;  /* 0x0000000002027229 */ /* 0x000fe2000000000a */
[----:B------:R-:W0:Y:S07]  /*2340*/  LDS.128 R8, [UR4+0x80] ;  /* 0x00008004ff087984 */ /* 0x000e2e0008000c00 */
[----:B--2---:R-:W-:-:S08]  /*2350*/  DADD R2, R2, R12 ;  /* 0x0000000002027229 */ /* 0x004fd0000000000c */
[----:B------:R-:W-:-:S08]  /*2360*/  DADD R2, R2, R14 ;  /* 0x0000000002027229 */ /* 0x000fd0000000000e */
[----:B-1----:R-:W-:-:S08]  /*2370*/  DADD R2, R2, R4 ;  /* 0x0000000002027229 */ /* 0x002fd00000000004 */
[----:B------:R-:W-:-:S08]  /*2380*/  DADD R2, R2, R6 ;  /* 0x0000000002027229 */ /* 0x000fd00000000006 */
[----:B0-----:R-:W-:-:S08]  /*2390*/  DADD R2, R2, R8 ;  /* 0x0000000002027229 */ /* 0x001fd00000000008 */
[----:B------:R-:W-:-:S11]  /*23a0*/  DADD R6, R2, R10 ;  /* 0x0000000002067229 */ /* 0x000fd6000000000a */
.L_x_16:
[----:B------:R-:W-:Y:S05]  /*23b0*/  BSYNC.RECONVERGENT B0 ;  /* 0x0000000000007941 */ /* 0x000fea0003800200 */
.L_x_1:
[----:B------:R-:W-:Y:S05]  /*23c0*/  @P0 EXIT ;  /* 0x000000000000094d */ /* 0x000fea0003800000 */
[----:B------:R-:W0:Y:S01]  /*23d0*/  LDCU.64 UR4, c[0x0][0x398] ;  /* 0x00007300ff0477ac */ /* 0x000e220008000a00 */
[----:B------:R-:W3:Y:S01]  /*23e0*/  LDC.64 R2, c[0x0][0x388] ;  /* 0x0000e200ff027b82 */ /* 0x000ee20000000a00 */
[----:B012---:R-:W-:-:S07]  /*23f0*/  DADD R6, R6, UR4 ;  /* 0x0000000406067e29 */ /* 0x007fce0008000000 */
[----:B---3--:R-:W-:Y:S01]  /*2400*/  STG.E.64 desc[UR6][R2.64], R6 ;  /* 0x0000000602007986 */ /* 0x008fe2000c101b06 */
[----:B------:R-:W-:Y:S05]  /*2410*/  EXIT ;  /* 0x000000000000794d */ /* 0x000fea0003800000 */
.L_x_29:
[----:B------:R-:W-:-:S00]  /*2420*/  BRA `(.L_x_29) ;  /* 0xfffffffc00fc7947 */ /* 0x000fc0000383ffff */
[----:B------:R-:W-:-:S00]  /*2430*/  NOP ;  /* 0x0000000000007918 */ /* 0x000fc00000000000 */
        /* <DEDUP_REMOVED lines=12> */
.L_x_92:


//--------------------- .text._ZN3cub18CUB_300001_SM_10006detail6reduce18DeviceReduceKernelINS2_10policy_hubIdyN4cuda3std3__44plusIvEEE10Policy1000EPdyS9_dNS7_10__identityEEEvT0_PT3_T1_NS0_13GridEvenShareISH_EET2_T4_ --------------------------
	.section	.text._ZN3cub18CUB_300001_SM_10006detail6reduce18DeviceReduceKernelINS2_10policy_hubIdyN4cuda3std3__44plusIvEEE10Policy1000EPdyS9_dNS7_10__identityEEEvT0_PT3_T1_NS0_13GridEvenShareISH_EET2_T4_,"ax",@progbits
	.align	128
        .global         _ZN3cub18CUB_300001_SM_10006detail6reduce18DeviceReduceKernelINS2_10policy_hubIdyN4cuda3std3__44plusIvEEE10Policy1000EPdyS9_dNS7_10__identityEEEvT0_PT3_T1_NS0_13GridEvenShareISH_EET2_T4_
        .type           _ZN3cub18CUB_300001_SM_10006detail6reduce18DeviceReduceKernelINS2_10policy_hubIdyN4cuda3std3__44plusIvEEE10Policy1000EPdyS9_dNS7_10__identityEEEvT0_PT3_T1_NS0_13GridEvenShareISH_EET2_T4_,@function
        .size           _ZN3cub18CUB_300001_SM_10006detail6reduce18DeviceReduceKernelINS2_10policy_hubIdyN4cuda3std3__44plusIvEEE10Policy1000EPdyS9_dNS7_10__identityEEEvT0_PT3_T1_NS0_13GridEvenShareISH_EET2_T4_,(.L_x_93 - _ZN3cub18CUB_300001_SM_10006detail6reduce18DeviceReduceKernelINS2_10policy_hubIdyN4cuda3std3__44plusIvEEE10Policy1000EPdyS9_dNS7_10__identityEEEvT0_PT3_T1_NS0_13GridEvenShareISH_EET2_T4_)
        .other          _ZN3cub18CUB_300001_SM_10006detail6reduce18DeviceReduceKernelINS2_10policy_hubIdyN4cuda3std3__44plusIvEEE10Policy1000EPdyS9_dNS7_10__identityEEEvT0_PT3_T1_NS0_13GridEvenShareISH_EET2_T4_,@"STO_CUDA_ENTRY STV_DEFAULT"
_ZN3cub18CUB_300001_SM_10006detail6reduce18DeviceReduceKernelINS2_10policy_hubIdyN4cuda3std3__44plusIvEEE10Policy1000EPdyS9_dNS7_10__identityEEEvT0_PT3_T1_NS0_13GridEvenShareISH_EET2_T4_:
.text._ZN3cub18CUB_300001_SM_10006detail6reduce18DeviceReduceKernelINS2_10policy_hubIdyN4cuda3std3__44plusIvEEE10Policy1000EPdyS9_dNS7_10__identityEEEvT0_PT3_T1_NS0_13GridEvenShareISH_EET2_T4_:
[----:B------:R-:W-:Y:S08]  /*0000*/  LDC R1, c[0x0][0x37c] ;  /* 0x0000df00ff017b82 */ /* 0x000ff00000000800 */
[----:B------:R-:W0:Y:S01]  /*0010*/  S2UR UR11, SR_CTAID.X ;  /* 0x00000000000b79c3 */ /* 0x000e220000002500 */
[----:B------:R-:W1:Y:S01]  /*0020*/  LDCU.64 UR8, c[0x0][0x3b8] ;  /* 0x00007700ff0877ac */ /* 0x000e620008000a00 */
[----:B------:R-:W-:Y:S01]  /*0030*/  BSSY.RECONVERGENT B0, `(.L_x_30) ;  /* 0x0000252000007945 */ /* 0x000fe20003800200 */
[----:B------:R-:W2:Y:S01]  /*0040*/  LDCU UR5, c[0x0][0x3c0] ;  /* 0x00007800ff0577ac */ /* 0x000ea20008000800 */
[----:B------:R-:W3:Y:S01]  /*0050*/  LDCU.64 UR14, c[0x0][0x358] ;  /* 0x00006b00ff0e77ac */ /* 0x000ee20008000a00 */
[----:B-1----:R-:W-:-:S02]  /*0060*/  IMAD.U32 R2, RZ, RZ, UR8 ;  /* 0x00000008ff027e24 */ /* 0x002fc4000f8e00ff */
[----:B------:R-:W-:Y:S01]  /*0070*/  IMAD.U32 R3, RZ, RZ, UR9 ;  /* 0x00000009ff037e24 */ /* 0x000fe2000f8e00ff */
[----:B--2---:R-:W-:Y:S02]  /*0080*/  UIMAD UR5, UR5, 0xe00, URZ ;  /* 0x00000e00050578a4 */ /* 0x004fe4000f8e02ff */
[----:B0-----:R-:W-:Y:S02]  /*0090*/  UIMAD UR6, UR11, 0xe00, URZ ;  /* 0x00000e000b0678a4 */ /* 0x001fe4000f8e02ff */
[----:B------:R-:W-:-:S04]  /*00a0*/  USHF.R.S32.HI UR16, URZ, 0x1f, UR5 ;  /* 0x0000001fff107899 */ /* 0x000fc80008011405 */
[----:B------:R-:W-:-:S04]  /*00b0*/  IADD3 R16, P1, PT, R2, -UR6, RZ ;  /* 0x8000000602107c10 */ /* 0x000fc8000ff3e0ff */
[----:B------:R-:W-:Y:S02]  /*00c0*/  ISETP.GT.U32.AND P0, PT, R16, 0xdff, PT ;  /* 0x00000dff1000780c */ /* 0x000fe40003f04070 */
[----:B------:R-:W-:-:S04]  /*00d0*/  IADD3.X R17, PT, PT, R3, -0x1, RZ, P1, !PT ;  /* 0xffffffff03117810 */ /* 0x000fc80000ffe4ff */
[----:B------:R-:W-:-:S13]  /*00e0*/  ISETP.GT.U32.AND.EX P0, PT, R17, RZ, PT, P0 ;  /* 0x000000ff1100720c */ /* 0x000fda0003f04100 */
[----:B---3--:R-:W-:Y:S05]  /*00f0*/  @P0 BRA `(.L_x_31) ;  /* 0x0000001000f00947 */ /* 0x008fea0003800000 */
[----:B------:R-:W0:Y:S01]  /*0100*/  S2R R0, SR_TID.X ;  /* 0x0000000000007919 */ /* 0x000e220000002100 */
[----:B------:R-:W-:Y:S01]  /*0110*/  VIADD R3, R2, -UR6 ;  /* 0x8000000602037c36 */ /* 0x000fe20008000000 */
[----:B------:R-:W-:Y:S01]  /*0120*/  BSSY.RECONVERGENT B1, `(.L_x_32) ;  /* 0x000000a000017945 */ /* 0x000fe20003800200 */
[----:B------:R-:W-:-:S03]  /*0130*/  CS2R R16, SRZ ;  /* 0x0000000000107805 */ /* 0x000fc6000001ff00 */
[----:B0-----:R-:W-:Y:S01]  /*0140*/  ISETP.GE.AND P0, PT, R0, R3, PT ;  /* 0x000000030000720c */ /* 0x001fe20003f06270 */
[----:B------:R-:W-:-:S12]  /*0150*/  IMAD.MOV.U32 R28, RZ, RZ, R0 ;  /* 0x000000ffff1c7224 */ /* 0x000fd800078e0000 */
[----:B------:R-:W-:Y:S05]  /*0160*/  @P0 BRA `(.L_x_33) ;  /* 0x0000000000140947 */ /* 0x000fea0003800000 */
[----:B------:R-:W0:Y:S01]  /*0170*/  LDC.64 R16, c[0x0][0x380] ;  /* 0x0000e000ff107b82 */ /* 0x000e220000000a00 */
[----:B------:R-:W-:-:S04]  /*0180*/  VIADD R5, R0, UR6 ;  /* 0x0000000600057c36 */ /* 0x000fc80008000000 */
[----:B0-----:R-:W-:-:S06]  /*0190*/  IMAD.WIDE.U32 R16, R5, 0x8, R16 ;  /* 0x0000000805107825 */ /* 0x001fcc00078e0010 */
[----:B------:R-:W5:Y:S01]  /*01a0*/  LDG.E.64.CONSTANT R16, desc[UR14][R16.64] ;  /* 0x0000000e10107981 */ /* 0x000f62000c1e9b00 */
[----:B------:R-:W-:-:S07]  /*01b0*/  VIADD R28, R0, 0x200 ;  /* 0x00000200001c7836 */ /* 0x000fce0000000000 */
.L_x_33:
[----:B------:R-:W-:Y:S05]  /*01c0*/  BSYNC.RECONVERGENT B1 ;  /* 0x0000000000017941 */ /* 0x000fea0003800200 */
.L_x_32:
[----:B------:R-:W-:Y:S01]  /*01d0*/  ISETP.GE.AND P0, PT, R28, R3, PT ;  /* 0x000000031c00720c */ /* 0x000fe20003f06270 */
[----:B------:R-:W-:-:S12]  /*01e0*/  BSSY.RECONVERGENT B1, `(.L_x_34) ;  /* 0x0000078000017945 */ /* 0x000fd80003800200 */
[----:B------:R-:W-:Y:S05]  /*01f0*/  @P0 BRA `(.L_x_35) ;  /* 0x0000000400d80947 */ /* 0x000fea0003800000 */
[----:B------:R-:W-:Y:S01]  /*0200*/  LOP3.LUT R5, RZ, R28, RZ, 0x33, !PT ;  /* 0x0000001cff057212 */ /* 0x000fe200078e33ff */
[----:B------:R-:W-:Y:S03]  /*0210*/  BSSY.RECONVERGENT B2, `(.L_x_36) ;  /* 0x0000019000027945 */ /* 0x000fe60003800200 */
[----:B------:R-:W-:-:S04]  /*0220*/  IADD3 R2, PT, PT, R2, -UR6, R5 ;  /* 0x8000000602027c10 */ /* 0x000fc8000fffe005 */
[C---:B------:R-:W-:Y:S02]  /*0230*/  LOP3.LUT R4, R2.reuse, 0x600, RZ, 0xc0, !PT ;  /* 0x0000060002047812 */ /* 0x040fe400078ec0ff */
[----:B------:R-:W-:Y:S02]  /*0240*/  ISETP.GE.U32.AND P0, PT, R2, 0x600, PT ;  /* 0x000006000200780c */ /* 0x000fe40003f06070 */
[----:B------:R-:W-:-:S13]  /*0250*/  ISETP.NE.AND P1, PT, R4, 0x600, PT ;  /* 0x000006000400780c */ /* 0x000fda0003f25270 */
[----:B------:R-:W-:Y:S05]  /*0260*/  @!P1 BRA `(.L_x_37) ;  /* 0x00000000004c9947 */ /* 0x000fea0003800000 */
[----:B------:R-:W0:Y:S01]  /*0270*/  LDCU.64 UR4, c[0x0][0x380] ;  /* 0x00007000ff0477ac */ /* 0x000e220008000a00 */
[----:B------:R-:W-:Y:S01]  /*0280*/  IMAD.WIDE.U32 R4, R28, 0x8, RZ ;  /* 0x000000081c047825 */ /* 0x000fe200078e00ff */
[----:B------:R-:W-:-:S03]  /*0290*/  LEA.HI R2, R2, 0x1, RZ, 0x17 ;  /* 0x0000000102027811 */ /* 0x000fc600078fb8ff */
[----:B------:R-:W-:Y:S01]  /*02a0*/  IMAD.U32 R7, RZ, RZ, UR11 ;  /* 0x0000000bff077e24 */ /* 0x000fe2000f8e00ff */
[----:B------:R-:W-:-:S03]  /*02b0*/  LOP3.LUT R2, R2, 0x3, RZ, 0xc0, !PT ;  /* 0x0000000302027812 */ /* 0x000fc600078ec0ff */
[----:B------:R-:W-:-:S04]  /*02c0*/  IMAD.WIDE.U32 R4, R7, 0x7000, R4 ;  /* 0x0000700007047825 */ /* 0x000fc800078e0004 */
[----:B------:R-:W-:Y:S01]  /*02d0*/  IMAD.MOV R2, RZ, RZ, -R2 ;  /* 0x000000ffff027224 */ /* 0x000fe200078e0a02 */
[----:B0-----:R-:W-:-:S04]  /*02e0*/  IADD3 R6, P1, PT, R4, UR4, RZ ;  /* 0x0000000404067c10 */ /* 0x001fc8000ff3e0ff */
[----:B------:R-:W-:-:S09]  /*02f0*/  IADD3.X R7, PT, PT, R5, UR5, RZ, P1, !PT ;  /* 0x0000000505077c10 */ /* 0x000fd20008ffe4ff */
.L_x_38:
        /* <DEDUP_REMOVED lines=10> */
.L_x_37:
[----:B------:R-:W-:Y:S05]  /*03a0*/  BSYNC.RECONVERGENT B2 ;  /* 0x0000000000027941 */ /* 0x000fea0003800200 */
.L_x_36:
[----:B------:R-:W-:Y:S05]  /*03b0*/  @!P0 BRA `(.L_x_35) ;  /* 0x0000000400688947 */ /* 0x000fea0003800000 */
[----:B------:R-:W0:Y:S01]  /*03c0*/  LDC.64 R4, c[0x0][0x380] ;  /* 0x0000e000ff047b82 */ /* 0x000e220000000a00 */
[----:B------:R-:W-:Y:S01]  /*03d0*/  IMAD.IADD R2, R3, 0x1, -R28 ;  /* 0x0000000103027824 */ /* 0x000fe200078e0a1c */
[----:B------:R-:W-:Y:S01]  /*03e0*/  BSSY.RECONVERGENT B2, `(.L_x_39) ;  /* 0x0000032000027945 */ /* 0x000fe20003800200 */
[----:B------:R-:W-:Y:S01]  /*03f0*/  IMAD.U32 R7, RZ, RZ, UR11 ;  /* 0x0000000bff077e24 */ /* 0x000fe2000f8e00ff */
[----:B------:R-:W-:Y:S02]  /*0400*/  PLOP3.LUT P0, PT, PT, PT, PT, 0x80, 0x8 ;  /* 0x000000000008781c */ /* 0x000fe40003f0f070 */
[----:B------:R-:W-:Y:S01]  /*0410*/  ISETP.GT.AND P1, PT, R2, 0x1800, PT ;  /* 0x000018000200780c */ /* 0x000fe20003f24270 */
[----:B0-----:R-:W-:-:S12]  /*0420*/  IMAD.WIDE.U32 R4, R7, 0x7000, R4 ;  /* 0x0000700007047825 */ /* 0x001fd800078e0004 */
[----:B------:R-:W-:Y:S05]  /*0430*/  @!P1 BRA `(.L_x_40) ;  /* 0x0000000000b09947 */ /* 0x000fea0003800000 */
[----:B------:R-:W-:Y:S01]  /*0440*/  PLOP3.LUT P0, PT, PT, PT, PT, 0x8, 0x80 ;  /* 0x000000000080781c */ /* 0x000fe20003f0e170 */
[----:B------:R-:W-:-:S12]  /*0450*/  VIADD R2, R3, 0xffffe800 ;  /* 0xffffe80003027836 */ /* 0x000fd80000000000 */
.L_x_41:
[----:B------:R-:W-:-:S05]  /*0460*/  IMAD.WIDE R26, R28, 0x8, R4 ;  /* 0x000000081c1a7825 */ /* 0x000fca00078e0204 */
[----:B------:R-:W2:Y:S04]  /*0470*/  LDG.E.64.CONSTANT R18, desc[UR14][R26.64] ;  /* 0x0000000e1a127981 */ /* 0x000ea8000c1e9b00 */
[----:B------:R-:W3:Y:S04]  /*0480*/  LDG.E.64.CONSTANT R14, desc[UR14][R26.64+0x1000] ;  /* 0x0010000e1a0e7981 */ /* 0x000ee8000c1e9b00 */
[----:B------:R-:W4:Y:S01]  /*0490*/  LDG.E.64.CONSTANT R12, desc[UR14][R26.64+0x2000] ;  /* 0x0020000e1a0c7981 */ /* 0x000f22000c1e9b00 */
[----:B------:R-:W-:-:S03]  /*04a0*/  VIADD R25, R28, 0x800 ;  /* 0x000008001c197836 */ /* 0x000fc60000000000 */
[----:B------:R0:W4:Y:S01]  /*04b0*/  LDG.E.64.CONSTANT R10, desc[UR14][R26.64+0x3000] ;  /* 0x0030000e1a0a7981 */ /* 0x000122000c1e9b00 */
[----:B------:R-:W-:-:S05]  /*04c0*/  IMAD.WIDE R24, R25, 0x8, R4 ;  /* 0x0000000819187825 */ /* 0x000fca00078e0204 */
[----:B------:R-:W4:Y:S04]  /*04d0*/  LDG.E.64.CONSTANT R8, desc[UR14][R24.64] ;  /* 0x0000000e18087981 */ /* 0x000f28000c1e9b00 */
[----:B------:R-:W4:Y:S04]  /*04e0*/  LDG.E.64.CONSTANT R6, desc[UR14][R24.64+0x1000] ;  /* 0x0010000e18067981 */ /* 0x000f28000c1e9b00 */
[----:B------:R-:W4:Y:S01]  /*04f0*/  LDG.E.64.CONSTANT R20, desc[UR14][R24.64+0x2000] ;  /* 0x0020000e18147981 */ /* 0x000f22000c1e9b00 */
[----:B------:R-:W-:-:S03]  /*0500*/  VIADD R29, R28, 0x1000 ;  /* 0x000010001c1d7836 */ /* 0x000fc60000000000 */
[----:B------:R1:W4:Y:S01]  /*0510*/  LDG.E.64.CONSTANT R22, desc[UR14][R24.64+0x3000] ;  /* 0x0030000e18167981 */ /* 0x000322000c1e9b00 */
[----:B0-----:R-:W-:-:S04]  /*0520*/  IMAD.WIDE R26, R29, 0x8, R4 ;  /* 0x000000081d1a7825 */ /* 0x001fc800078e0204 */
[----:B------:R-:W-:-:S04]  /*0530*/  VIADD R29, R28, 0x1800 ;  /* 0x000018001c1d7836 */ /* 0x000fc80000000000 */
[----:B-1----:R-:W-:Y:S01]  /*0540*/  IMAD.WIDE R24, R29, 0x8, R4 ;  /* 0x000000081d187825 */ /* 0x002fe200078e0204 */
[----:B--2--5:R-:W-:Y:S01]  /*0550*/  DADD R16, R18, R16 ;  /* 0x0000000012107229 */ /* 0x024fe20000000010 */
[----:B------:R-:W2:Y:S07]  /*0560*/  LDG.E.64.CONSTANT R18, desc[UR14][R26.64] ;  /* 0x0000000e1a127981 */ /* 0x000eae000c1e9b00 */
[----:B---3--:R-:W-:Y:S02]  /*0570*/  DADD R14, R16, R14 ;  /* 0x00000000100e7229 */ /* 0x008fe4000000000e */
[----:B------:R-:W3:Y:S06]  /*0580*/  LDG.E.64.CONSTANT R16, desc[UR14][R26.64+0x1000] ;  /* 0x0010000e1a107981 */ /* 0x000eec000c1e9b00 */
[----:B----4-:R-:W-:-:S02]  /*0590*/  DADD R12, R14, R12 ;  /* 0x000000000e0c7229 */ /* 0x010fc4000000000c */
[----:B------:R-:W4:Y:S06]  /*05a0*/  LDG.E.64.CONSTANT R14, desc[UR14][R26.64+0x2000] ;  /* 0x0020000e1a0e7981 */ /* 0x000f2c000c1e9b00 */
[----:B------:R-:W-:Y:S02]  /*05b0*/  DADD R10, R12, R10 ;  /* 0x000000000c0a7229 */ /* 0x000fe4000000000a */
[----:B------:R-:W4:Y:S06]  /*05c0*/  LDG.E.64.CONSTANT R12, desc[UR14][R26.64+0x3000] ;  /* 0x0030000e1a0c7981 */ /* 0x000f2c000c1e9b00 */
[----:B------:R-:W-:-:S02]  /*05d0*/  DADD R8, R10, R8 ;  /* 0x000000000a087229 */ /* 0x000fc40000000008 */
[----:B------:R-:W4:Y:S04]  /*05e0*/  LDG.E.64.CONSTANT R10, desc[UR14][R24.64] ;  /* 0x0000000e180a7981 */ /* 0x000f28000c1e9b00 */
[----:B------:R-:W4:Y:S02]  /*05f0*/  LDG.E.64.CONSTANT R26, desc[UR14][R24.64+0x3000] ;  /* 0x0030000e181a7981 */ /* 0x000f24000c1e9b00 */
[----:B------:R-:W-:Y:S02]  /*0600*/  DADD R6, R8, R6 ;  /* 0x0000000008067229 */ /* 0x000fe40000000006 */
[----:B------:R-:W4:Y:S06]  /*0610*/  LDG.E.64.CONSTANT R8, desc[UR14][R24.64+0x1000] ;  /* 0x0010000e18087981 */ /* 0x000f2c000c1e9b00 */
[----:B------:R-:W-:-:S02]  /*0620*/  DADD R20, R6, R20 ;  /* 0x0000000006147229 */ /* 0x000fc40000000014 */
[----:B------:R-:W4:Y:S06]  /*0630*/  LDG.E.64.CONSTANT R6, desc[UR14][R24.64+0x2000] ;  /* 0x0020000e18067981 */ /* 0x000f2c000c1e9b00 */
[----:B------:R-:W-:Y:S01]  /*0640*/  DADD R20, R20, R22 ;  /* 0x0000000014147229 */ /* 0x000fe20000000016 */
[----:B------:R-:W-:-:S05]  /*0650*/  VIADD R28, R28, 0x2000 ;  /* 0x000020001c1c7836 */ /* 0x000fca0000000000 */
[----:B------:R-:W-:Y:S02]  /*0660*/  ISETP.GE.AND P1, PT, R28, R2, PT ;  /* 0x000000021c00720c */ /* 0x000fe40003f26270 */
[----:B--2---:R-:W-:-:S08]  /*0670*/  DADD R18, R20, R18 ;  /* 0x0000000014127229 */ /* 0x004fd00000000012 */
[----:B---3--:R-:W-:-:S08]  /*0680*/  DADD R16, R18, R16 ;  /* 0x0000000012107229 */ /* 0x008fd00000000010 */
[----:B----4-:R-:W-:-:S08]  /*0690*/  DADD R14, R16, R14 ;  /* 0x00000000100e7229 */ /* 0x010fd0000000000e */
[----:B------:R-:W-:-:S08]  /*06a0*/  DADD R12, R14, R12 ;  /* 0x000000000e0c7229 */ /* 0x000fd0000000000c */
[----:B------:R-:W-:-:S08]  /*06b0*/  DADD R10, R12, R10 ;  /* 0x000000000c0a7229 */ /* 0x000fd0000000000a */
[----:B------:R-:W-:-:S08]  /*06c0*/  DADD R8, R10, R8 ;  /* 0x000000000a087229 */ /* 0x000fd00000000008 */
[----:B------:R-:W-:-:S08]  /*06d0*/  DADD R6, R8, R6 ;  /* 0x0000000008067229 */ /* 0x000fd00000000006 */
[----:B------:R-:W-:Y:S01]  /*06e0*/  DADD R16, R6, R26 ;  /* 0x0000000006107229 */ /* 0x000fe2000000001a */
[----:B------:R-:W-:Y:S10]  /*06f0*/  @!P1 BRA `(.L_x_41) ;  /* 0xfffffffc00589947 */ /* 0x000ff4000383ffff */
.L_x_40:
[----:B------:R-:W-:Y:S05]  /*0700*/  BSYNC.RECONVERGENT B2 ;  /* 0x0000000000027941 */ /* 0x000fea0003800200 */
.L_x_39:
[----:B------:R-:W-:Y:S01]  /*0710*/  IMAD.IADD R2, R3, 0x1, -R28 ;  /* 0x0000000103027824 */ /* 0x000fe200078e0a1c */
[----:B------:R-:W-:Y:S04]  /*0720*/  BSSY.RECONVERGENT B2, `(.L_x_42) ;  /* 0x0000018000027945 */ /* 0x000fe80003800200 */
[----:B------:R-:W-:-:S13]  /*0730*/  ISETP.GT.AND P1, PT, R2, 0x800, PT ;  /* 0x000008000200780c */ /* 0x000fda0003f24270 */
[----:B------:R-:W-:Y:S05]  /*0740*/  @!P1 BRA `(.L_x_43) ;  /* 0x0000000000549947 */ /* 0x000fea0003800000 */
[----:B------:R-:W-:-:S05]  /*0750*/  IMAD.WIDE R24, R28, 0x8, R4 ;  /* 0x000000081c187825 */ /* 0x000fca00078e0204 */
        /* <DEDUP_REMOVED lines=20> */
.L_x_43:
[----:B------:R-:W-:Y:S05]  /*08a0*/  BSYNC.RECONVERGENT B2 ;  /* 0x0000000000027941 */ /* 0x000fea0003800200 */
.L_x_42:
[----:B------:R-:W-:-:S13]  /*08b0*/  ISETP.LT.OR P0, PT, R28, R3, P0 ;  /* 0x000000031c00720c */ /* 0x000fda0000701670 */
[----:B------:R-:W-:Y:S05]  /*08c0*/  @!P0 BRA `(.L_x_35) ;  /* 0x0000000000248947 */ /* 0x000fea0003800000 */
[----:B------:R-:W-:-:S05]  /*08d0*/  IMAD.WIDE R4, R28, 0x8, R4 ;  /* 0x000000081c047825 */ /* 0x000fca00078e0204 */
        /* <DEDUP_REMOVED lines=8> */
.L_x_35:
[----:B------:R-:W-:Y:S05]  /*0960*/  BSYNC.RECONVERGENT B1 ;  /* 0x0000000000017941 */ /* 0x000fea0003800200 */
.L_x_34:
        /* <DEDUP_REMOVED lines=10> */
[----:B------:R-:W0:Y:S02]  /*0a10*/  SHFL.DOWN P0, R3, R5, 0x2, 0x1f ;  /* 0x08401f0005037f89 */ /* 0x000e240000000000 */
[----:B0-----:R-:W-:-:S10]  /*0a20*/  DADD R2, R2, R4 ;  /* 0x0000000002027229 */ /* 0x001fd40000000004 */
[----:B------:R-:W-:Y:S02]  /*0a30*/  FSEL R6, R2, R4, P0 ;  /* 0x0000000402067208 */ /* 0x000fe40000000000 */
[----:B------:R-:W-:Y:S02]  /*0a40*/  FSEL R7, R3, R5, P0 ;  /* 0x0000000503077208 */ /* 0x000fe40000000000 */
[----:B------:R-:W-:Y:S01]  /*0a50*/  @!P1 MOV R5, 0x400 ;  /* 0x0000040000059802 */ /* 0x000fe20000000f00 */
[----:B------:R-:W-:Y:S01]  /*0a60*/  SHFL.DOWN PT, R2, R6, 0x4, 0x1f ;  /* 0x08801f0006027f89 */ /* 0x000fe200000e0000 */
[----:B------:R-:W-:-:S03]  /*0a70*/  @!P1 SHF.R.U32.HI R4, RZ, 0x2, R0 ;  /* 0x00000002ff049819 */ /* 0x000fc60000011600 */
[----:B------:R-:W0:Y:S02]  /*0a80*/  SHFL.DOWN P0, R3, R7, 0x4, 0x1f ;  /* 0x08801f0007037f89 */ /* 0x000e240000000000 */
[----:B0-----:R-:W-:-:S10]  /*0a90*/  DADD R2, R2, R6 ;  /* 0x0000000002027229 */ /* 0x001fd40000000006 */
[----:B------:R-:W-:Y:S02]  /*0aa0*/  FSEL R8, R2, R6, P0 ;  /* 0x0000000602087208 */ /* 0x000fe40000000000 */
[----:B------:R-:W-:Y:S01]  /*0ab0*/  FSEL R9, R3, R7, P0 ;  /* 0x0000000703097208 */ /* 0x000fe20000000000 */
[----:B------:R-:W0:Y:S02]  /*0ac0*/  @!P1 S2R R6, SR_CgaCtaId ;  /* 0x0000000000069919 */ /* 0x000e240000008800 */
[----:B------:R-:W-:Y:S04]  /*0ad0*/  SHFL.DOWN PT, R2, R8, 0x8, 0x1f ;  /* 0x09001f0008027f89 */ /* 0x000fe800000e0000 */
[----:B------:R-:W1:Y:S02]  /*0ae0*/  SHFL.DOWN P0, R3, R9, 0x8, 0x1f ;  /* 0x09001f0009037f89 */ /* 0x000e640000000000 */
[----:B-1----:R-:W-:Y:S01]  /*0af0*/  DADD R2, R2, R8 ;  /* 0x0000000002027229 */ /* 0x002fe20000000008 */
[----:B0-----:R-:W-:-:S02]  /*0b00*/  @!P1 LEA R7, R6, R5, 0x18 ;  /* 0x0000000506079211 */ /* 0x001fc400078ec0ff */
[----:B------:R-:W-:-:S05]  /*0b10*/  @!P1 LOP3.LUT R6, R4, 0xf8, RZ, 0xc0, !PT ;  /* 0x000000f804069812 */ /* 0x000fca00078ec0ff */
[----:B------:R-:W-:Y:S02]  /*0b20*/  @!P1 IMAD.IADD R7, R6, 0x1, R7 ;  /* 0x0000000106079824 */ /* 0x000fe400078e0207 */
        /* <DEDUP_REMOVED lines=15> */
[----:B------:R-:W1:Y:S04]  /*0c20*/  LDS.128 R12, [UR4+0x20] ;  /* 0x00002004ff0c7984 */ /* 0x000e680008000c00 */
[----:B------:R-:W3:Y:S01]  /*0c30*/  LDS.128 R8, [UR4+0x30] ;  /* 0x00003004ff087984 */ /* 0x000ee20008000c00 */
[----:B0-----:R-:W-:-:S03]  /*0c40*/  DADD R2, R4, R2 ;  /* 0x0000000004027229 */ /* 0x001fc60000000002 */
[----:B--2---:R-:W0:Y:S05]  /*0c50*/  LDS.128 R4, [UR4+0x40] ;  /* 0x00004004ff047984 */ /* 0x004e2a0008000c00 */
[----:B-1----:R-:W-:-:S08]  /*0c60*/  DADD R2, R2, R12 ;  /* 0x0000000002027229 */ /* 0x002fd0000000000c */
[----:B------:R-:W-:Y:S01]  /*0c70*/  DADD R2, R2, R14 ;  /* 0x0000000002027229 */ /* 0x000fe2000000000e */
[----:B------:R-:W1:Y:S07]  /*0c80*/  LDS.128 R12, [UR4+0x50] ;  /* 0x00005004ff0c7984 */ /* 0x000e6e0008000c00 */
[----:B---3--:R-:W-:-:S08]  /*0c90*/  DADD R2, R2, R8 ;  /* 0x0000000002027229 */ /* 0x008fd00000000008 */
        /* <DEDUP_REMOVED lines=15> */
.L_x_44:
[----:B------:R-:W-:-:S05]  /*0d90*/  LOP3.LUT R2, R0, 0x3e0, RZ, 0xc0, !PT ;  /* 0x000003e000027812 */ /* 0x000fca00078ec0ff */
[----:B------:R-:W-:Y:S01]  /*0da0*/  VIADD R4, R2, 0x20 ;  /* 0x0000002002047836 */ /* 0x000fe20000000000 */
[----:B------:R-:W-:-:S04]  /*0db0*/  LOP3.LUT R2, RZ, R2, RZ, 0x33, !PT ;  /* 0x00000002ff027212 */ /* 0x000fc800078e33ff */
[----:B------:R-:W-:Y:S01]  /*0dc0*/  ISETP.GT.AND P0, PT, R4, R3, PT ;  /* 0x000000030400720c */ /* 0x000fe20003f04270 */
[----:B------:R-:W-:-:S05]  /*0dd0*/  IMAD.IADD R2, R3, 0x1, R2 ;  /* 0x0000000103027824 */ /* 0x000fca00078e0202 */
[----:B------:R-:W-:Y:S02]  /*0de0*/  SEL R7, R2, 0x1f, P0 ;  /* 0x0000001f02077807 */ /* 0x000fe40000000000 */
[----:B------:R-:W0:Y:S03]  /*0df0*/  S2R R2, SR_LANEID ;  /* 0x0000000000027919 */ /* 0x000e260000000000 */
[----:B-----5:R-:W-:Y:S04]  /*0e00*/  SHFL.DOWN PT, R4, R16, 0x1, R7 ;  /* 0x0820000010047989 */ /* 0x020fe800000e0007 */
[----:B------:R-:W1:Y:S02]  /*0e10*/  SHFL.DOWN P0, R5, R17, 0x1, R7 ;  /* 0x0820000011057989 */ /* 0x000e640000000007 */
[----:B-1----:R-:W-:Y:S01]  /*0e20*/  DADD R4, R4, R16 ;  /* 0x0000000004047229 */ /* 0x002fe20000000010 */
[----:B0-----:R-:W-:-:S09]  /*0e30*/  ISETP.NE.AND P1, PT, R2, RZ, PT ;  /* 0x000000ff0200720c */ /* 0x001fd20003f25270 */
[----:B------:R-:W-:Y:S02]  /*0e40*/  FSEL R8, R4, R16, P0 ;  /* 0x0000001004087208 */ /* 0x000fe40000000000 */
[----:B------:R-:W-:Y:S02]  /*0e50*/  FSEL R9, R5, R17, P0 ;  /* 0x0000001105097208 */ /* 0x000fe40000000000 */
[----:B------:R-:W-:Y:S01]  /*0e60*/  @!P1 MOV R6, 0x400 ;  /* 0x0000040000069802 */ /* 0x000fe20000000f00 */
[----:B------:R-:W-:Y:S01]  /*0e70*/  SHFL.DOWN PT, R4, R8, 0x2, R7 ;  /* 0x0840000008047989 */ /* 0x000fe200000e0007 */
[----:B------:R-:W-:-:S03]  /*0e80*/  @!P1 SHF.R.U32.HI R2, RZ, 0x2, R0 ;  /* 0x00000002ff029819 */ /* 0x000fc60000011600 */
[----:B------:R-:W0:Y:S01]  /*0e90*/  SHFL.DOWN P0, R5, R9, 0x2, R7 ;  /* 0x0840000009057989 */ /* 0x000e220000000007 */
[----:B------:R-:W-:Y:S01]  /*0ea0*/  @!P1 LOP3.LUT R2, R2, 0xf8, RZ, 0xc0, !PT ;  /* 0x000000f802029812 */ /* 0x000fe200078ec0ff */
        /* <DEDUP_REMOVED lines=30> */
[----:B-1----:R-:W1:Y:S01]  /*1090*/  LDS.128 R8, [UR4+0x20] ;  /* 0x00002004ff087984 */ /* 0x002e620008000c00 */
[----:B0-----:R-:W-:-:S10]  /*10a0*/  DADD R6, R4, R6 ;  /* 0x0000000004067229 */ /* 0x001fd40000000006 */
        /* <DEDUP_REMOVED lines=63> */
[----:B------:R-:W-:Y:S01]  /*14a0*/  FSEL R5, R11, R5, P1 ;  /* 0x000000050b057208 */ /* 0x000fe20000800000 */
[----:B------:R-:W-:Y:S06]  /*14b0*/  BRA `(.L_x_45) ;  /* 0x0000001000247947 */ /* 0x000fec0003800000 */
.L_x_31:
[----:B------:R-:W0:Y:S01]  /*14c0*/  S2R R0, SR_TID.X ;  /* 0x0000000000007919 */ /* 0x000e220000002100 */
[----:B------:R-:W1:Y:S01]  /*14d0*/  LDC.64 R4, c[0x0][0x380] ;  /* 0x0000e000ff047b82 */ /* 0x000e620000000a00 */
[----:B0-----:R-:W-:-:S04]  /*14e0*/  VIADD R19, R0, UR6 ;  /* 0x0000000600137c36 */ /* 0x001fc80008000000 */
[----:B-1----:R-:W-:-:S05]  /*14f0*/  IMAD.WIDE.U32 R18, R19, 0x8, R4 ;  /* 0x0000000813127825 */ /* 0x002fca00078e0004 */
[----:B------:R-:W2:Y:S04]  /*1500*/  LDG.E.64.CONSTANT R20, desc[UR14][R18.64] ;  /* 0x0000000e12147981 */ /* 0x000ea8000c1e9b00 */
[----:B------:R-:W2:Y:S04]  /*1510*/  LDG.E.64.CONSTANT R12, desc[UR14][R18.64+0x1000] ;  /* 0x0010000e120c7981 */ /* 0x000ea8000c1e9b00 */
[----:B------:R-:W3:Y:S04]  /*1520*/  LDG.E.64.CONSTANT R14, desc[UR14][R18.64+0x2000] ;  /* 0x0020000e120e7981 */ /* 0x000ee8000c1e9b00 */
[----:B------:R-:W4:Y:S04]  /*1530*/  LDG.E.64.CONSTANT R8, desc[UR14][R18.64+0x3000] ;  /* 0x0030000e12087981 */ /* 0x000f28000c1e9b00 */
[----:B------:R-:W5:Y:S04]  /*1540*/  LDG.E.64.CONSTANT R6, desc[UR14][R18.64+0x4000] ;  /* 0x0040000e12067981 */ /* 0x000f68000c1e9b00 */
[----:B------:R-:W5:Y:S04]  /*1550*/  LDG.E.64.CONSTANT R4, desc[UR14][R18.64+0x5000] ;  /* 0x0050000e12047981 */ /* 0x000f68000c1e9b00 */
[----:B------:R-:W5:Y:S01]  /*1560*/  LDG.E.64.CONSTANT R10, desc[UR14][R18.64+0x6000] ;  /* 0x0060000e120a7981 */ /* 0x000f62000c1e9b00 */
[----:B------:R-:W-:-:S04]  /*1570*/  ISETP.GE.U32.AND P0, PT, R16, UR5, PT ;  /* 0x0000000510007c0c */ /* 0x000fc8000bf06070 */
[----:B------:R-:W-:Y:S01]  /*1580*/  ISETP.GE.U32.AND.EX P0, PT, R17, UR16, PT, P0 ;  /* 0x0000001011007c0c */ /* 0x000fe2000bf06100 */
[----:B--2---:R-:W-:-:S08]  /*1590*/  DADD R12, R20, R12 ;  /* 0x00000000140c7229 */ /* 0x004fd0000000000c */
[----:B---3--:R-:W-:-:S08]  /*15a0*/  DADD R12, R14, R12 ;  /* 0x000000000e0c7229 */ /* 0x008fd0000000000c */
[----:B----4-:R-:W-:-:S08]  /*15b0*/  DADD R8, R8, R12 ;  /* 0x0000000008087229 */ /* 0x010fd0000000000c */
[----:B-----5:R-:W-:-:S08]  /*15c0*/  DADD R6, R6, R8 ;  /* 0x0000000006067229 */ /* 0x020fd00000000008 */
[----:B------:R-:W-:-:S08]  /*15d0*/  DADD R4, R4, R6 ;  /* 0x0000000004047229 */ /* 0x000fd00000000006 */
[----:B------:R-:W-:Y:S01]  /*15e0*/  DADD R10, R10, R4 ;  /* 0x000000000a0a7229 */ /* 0x000fe20000000004 */
[----:B------:R-:W-:Y:S10]  /*15f0*/  @!P0 BRA `(.L_x_46) ;  /* 0x0000000800d88947 */ /* 0x000ff40003800000 */
[----:B------:R-:W-:Y:S01]  /*1600*/  UIADD3 UR8, UP0, UPT, UR5, UR6, URZ ;  /* 0x0000000605087290 */ /* 0x000fe2000ff1e0ff */
[----:B------:R-:W-:Y:S01]  /*1610*/  IADD3 R26, P1, PT, R2, -0xe00, RZ ;  /* 0xfffff200021a7810 */ /* 0x000fe20007f3e0ff */
[----:B------:R-:W0:Y:S01]  /*1620*/  LDCU.64 UR12, c[0x0][0x380] ;  /* 0x00007000ff0c77ac */ /* 0x000e220008000a00 */
[----:B------:R-:W-:Y:S02]  /*1630*/  LOP3.LUT R5, RZ, R0, RZ, 0x33, !PT ;  /* 0x00000000ff057212 */ /* 0x000fe400078e33ff */
[----:B------:R-:W-:Y:S01]  /*1640*/  IADD3.X R23, PT, PT, R3, -0x1, RZ, P1, !PT ;  /* 0xffffffff03177810 */ /* 0x000fe20000ffe4ff */
[----:B------:R-:W-:Y:S01]  /*1650*/  UIADD3.X UR9, UPT, UPT, URZ, UR16, URZ, UP0, !UPT ;  /* 0x00000010ff097290 */ /* 0x000fe200087fe4ff */
[----:B------:R-:W-:Y:S01]  /*1660*/  ISETP.LT.U32.AND P0, PT, R26, UR8, PT ;  /* 0x000000081a007c0c */ /* 0x000fe2000bf01070 */
[----:B------:R-:W-:Y:S01]  /*1670*/  UMOV UR4, URZ ;  /* 0x000000ff00047c82 */ /* 0x000fe20008000000 */
[----:B------:R-:W-:Y:S01]  /*1680*/  IADD3 R21, P1, PT, R0, UR8, RZ ;  /* 0x0000000800157c10 */ /* 0x000fe2000ff3e0ff */
[----:B------:R-:W-:Y:S01]  /*1690*/  UMOV UR10, UR8 ;  /* 0x00000008000a7c82 */ /* 0x000fe20008000000 */
[----:B------:R-:W-:Y:S01]  /*16a0*/  IADD3 R5, PT, PT, R2, -UR5, R5 ;  /* 0x8000000502057c10 */ /* 0x000fe2000fffe005 */
[----:B------:R-:W-:Y:S01]  /*16b0*/  IMAD.U32 R4, RZ, RZ, UR9 ;  /* 0x00000009ff047e24 */ /* 0x000fe2000f8e00ff */
[----:B------:R-:W-:-:S03]  /*16c0*/  UMOV UR7, UR9 ;  /* 0x0000000900077c82 */ /* 0x000fc60008000000 */
[----:B------:R-:W-:Y:S01]  /*16d0*/  VIADD R22, R5, -UR6 ;  /* 0x8000000605167c36 */ /* 0x000fe20008000000 */
[----:B------:R-:W-:Y:S01]  /*16e0*/  ISETP.GT.U32.AND.EX P0, PT, R4, R23, PT, P0 ;  /* 0x000000170400720c */ /* 0x000fe20003f04100 */
[----:B------:R-:W-:Y:S01]  /*16f0*/  IMAD.X R4, RZ, RZ, UR9, P1 ;  /* 0x00000009ff047e24 */ /* 0x000fe200088e06ff */
[----:B0-----:R-:W-:-:S04]  /*1700*/  LEA R20, P1, R21, UR12, 0x3 ;  /* 0x0000000c15147c11 */ /* 0x001fc8000f8218ff */
[----:B------:R-:W-:-:S07]  /*1710*/  LEA.HI.X R21, R21, UR13, R4, 0x3, P1 ;  /* 0x0000000d15157c11 */ /* 0x000fce00088f1c04 */
[----:B------:R-:W-:Y:S05]  /*1720*/  @P0 BRA `(.L_x_47) ;  /* 0x00000000009c0947 */ /* 0x000fea0003800000 */
[----:B------:R-:W0:Y:S01]  /*1730*/  LDC.64 R2, c[0x0][0x3b8] ;  /* 0x0000ee00ff027b82 */ /* 0x000e220000000a00 */
[----:B------:R-:W1:Y:S01]  /*1740*/  LDCU.64 UR12, c[0x0][0x380] ;  /* 0x00007000ff0c77ac */ /* 0x000e620008000a00 */
[----:B------:R-:W-:Y:S01]  /*1750*/  NOP ;  /* 0x0000000000007918 */ /* 0x000fe20000000000 */
.L_x_48:
[----:B------:R-:W-:-:S05]  /*1760*/  IADD3 R4, P0, PT, R0, UR8, RZ ;  /* 0x0000000800047c10 */ /* 0x000fca000ff1e0ff */
[----:B------:R-:W-:Y:S01]  /*1770*/  IMAD.X R5, RZ, RZ, UR9, P0 ;  /* 0x00000009ff057e24 */ /* 0x000fe200080e06ff */
[----:B-1----:R-:W-:-:S04]  /*1780*/  LEA R24, P0, R4, UR12, 0x3 ;  /* 0x0000000c04187c11 */ /* 0x002fc8000f8018ff */
[----:B------:R-:W-:-:S05]  /*1790*/  LEA.HI.X R25, R4, UR13, R5, 0x3, P0 ;  /* 0x0000000d04197c11 */ /* 0x000fca00080f1c05 */
[----:B------:R-:W2:Y:S04]  /*17a0*/  LDG.E.64.CONSTANT R8, desc[UR14][R24.64] ;  /* 0x0000000e18087981 */ /* 0x000ea8000c1e9b00 */
[----:B------:R-:W3:Y:S04]  /*17b0*/  LDG.E.64.CONSTANT R12, desc[UR14][R24.64+0x1000] ;  /* 0x0010000e180c7981 */ /* 0x000ee8000c1e9b00 */
[----:B------:R-:W4:Y:S04]  /*17c0*/  LDG.E.64.CONSTANT R14, desc[UR14][R24.64+0x2000] ;  /* 0x0020000e180e7981 */ /* 0x000f28000c1e9b00 */
[----:B------:R-:W5:Y:S04]  /*17d0*/  LDG.E.64.CONSTANT R16, desc[UR14][R24.64+0x3000] ;  /* 0x0030000e18107981 */ /* 0x000f68000c1e9b00 */
[----:B------:R-:W5:Y:S04]  /*17e0*/  LDG.E.64.CONSTANT R18, desc[UR14][R24.64+0x4000] ;  /* 0x0040000e18127981 */ /* 0x000f68000c1e9b00 */
[----:B------:R-:W5:Y:S04]  /*17f0*/  LDG.E.64.CONSTANT R4, desc[UR14][R24.64+0x5000] ;  /* 0x0050000e18047981 */ /* 0x000f68000c1e9b00 */
[----:B------:R-:W5:Y:S01]  /*1800*/  LDG.E.64.CONSTANT R6, desc[UR14][R24.64+0x6000] ;  /* 0x0060000e18067981 */ /* 0x000f62000c1e9b00 */
[----:B------:R-:W-:-:S04]  /*1810*/  UIADD3 UR6, UP0, UPT, UR5, UR10, URZ ;  /* 0x0000000a05067290 */ /* 0x000fc8000ff1e0ff */
[----:B------:R-:W-:Y:S01]  /*1820*/  UIADD3.X UR7, UPT, UPT, UR16, UR7, URZ, UP0, !UPT ;  /* 0x0000000710077290 */ /* 0x000fe200087fe4ff */
[----:B--2---:R-:W-:Y:S01]  /*1830*/  DADD R8, R8, R10 ;  /* 0x0000000008087229 */ /* 0x004fe2000000000a */
[----:B0-----:R-:W-:-:S04]  /*1840*/  IADD3 R10, P1, PT, R2, -UR8, RZ ;  /* 0x80000008020a7c10 */ /* 0x001fc8000ff3e0ff */
[----:B------:R-:W-:-:S03]  /*1850*/  ISETP.GE.U32.AND P0, PT, R10, UR5, PT ;  /* 0x000000050a007c0c */ /* 0x000fc6000bf06070 */
[----:B---3--:R-:W-:-:S08]  /*1860*/  DADD R8, R12, R8 ;  /* 0x000000000c087229 */ /* 0x008fd00000000008 */
[----:B----4-:R-:W-:-:S08]  /*1870*/  DADD R8, R14, R8 ;  /* 0x000000000e087229 */ /* 0x010fd00000000008 */
[----:B-----5:R-:W-:-:S08]  /*1880*/  DADD R8, R16, R8 ;  /* 0x0000000010087229 */ /* 0x020fd00000000008 */
[----:B------:R-:W-:-:S08]  /*1890*/  DADD R8, R18, R8 ;  /* 0x0000000012087229 */ /* 0x000fd00000000008 */
[----:B------:R-:W-:Y:S01]  /*18a0*/  DADD R4, R4, R8 ;  /* 0x0000000004047229 */ /* 0x000fe20000000008 */
[----:B------:R-:W-:-:S04]  /*18b0*/  IADD3.X R8, PT, PT, R3, ~UR9, RZ, P1, !PT ;  /* 0x8000000903087c10 */ /* 0x000fc80008ffe4ff */
[----:B------:R-:W-:-:S03]  /*18c0*/  ISETP.GE.U32.AND.EX P0, PT, R8, UR16, PT, P0 ;  /* 0x0000001008007c0c */ /* 0x000fc6000bf06100 */
[----:B------:R-:W-:-:S10]  /*18d0*/  DADD R10, R6, R4 ;  /* 0x00000000060a7229 */ /* 0x000fd40000000004 */
[----:B------:R-:W-:Y:S05]  /*18e0*/  @!P0 BRA `(.L_x_46) ;  /* 0x00000008001c8947 */ /* 0x000fea0003800000 */
[----:B------:R-:W-:Y:S02]  /*18f0*/  UIADD3 UR8, UP0, UPT, UR5, UR8, URZ ;  /* 0x0000000805087290 */ /* 0x000fe4000ff1e0ff */
[----:B------:R-:W-:Y:S01]  /*1900*/  IMAD.U32 R5, RZ, RZ, UR5 ;  /* 0x00000005ff057e24 */ /* 0x000fe2000f8e00ff */
[----:B------:R-:W-:Y:S01]  /*1910*/  UIADD3 UR4, UPT, UPT, UR4, 0x1, URZ ;  /* 0x0000000104047890 */ /* 0x000fe2000fffe0ff */
[----:B------:R-:W-:Y:S01]  /*1920*/  VIADD R22, R22, -UR5 ;  /* 0x8000000516167c36 */ /* 0x000fe20008000000 */
[----:B------:R-:W-:Y:S01]  /*1930*/  UIADD3.X UR9, UPT, UPT, UR16, UR9, URZ, UP0, !UPT ;  /* 0x0000000910097290 */ /* 0x000fe200087fe4ff */
[----:B------:R-:W-:Y:S01]  /*1940*/  IMAD.WIDE R20, R5, 0x8, R20 ;  /* 0x0000000805147825 */ /* 0x000fe200078e0214 */
[----:B------:R-:W-:Y:S01]  /*1950*/  ISETP.LT.U32.AND P0, PT, R26, UR8, PT ;  /* 0x000000081a007c0c */ /* 0x000fe2000bf01070 */
[----:B------:R-:W-:-:S03]  /*1960*/  UMOV UR10, UR6 ;  /* 0x00000006000a7c82 */ /* 0x000fc60008000000 */
[----:B------:R-:W-:-:S05]  /*1970*/  IMAD.U32 R4, RZ, RZ, UR9 ;  /* 0x00000009ff047e24 */ /* 0x000fca000f8e00ff */
[----:B------:R-:W-:-:S13]  /*1980*/  ISETP.GT.U32.AND.EX P0, PT, R4, R23, PT, P0 ;  /* 0x000000170400720c */ /* 0x000fda0003f04100 */
[----:B------:R-:W-:Y:S05]  /*1990*/  @!P0 BRA `(.L_x_48) ;  /* 0xfffffffc00708947 */ /* 0x000fea000383ffff */
.L_x_47:
[----:B------:R-:W-:Y:S01]  /*19a0*/  IMAD.U32 R4, RZ, RZ, UR9 ;  /* 0x00000009ff047e24 */ /* 0x000fe2000f8e00ff */
[----:B------:R-:W-:-:S04]  /*19b0*/  ISETP.LE.U32.AND P0, PT, R2, UR8, PT ;  /* 0x0000000802007c0c */ /* 0x000fc8000bf03070 */
[----:B------:R-:W-:-:S13]  /*19c0*/  ISETP.GE.U32.AND.EX P0, PT, R4, R3, PT, P0 ;  /* 0x000000030400720c */ /* 0x000fda0003f06100 */
[----:B------:R-:W-:Y:S05]  /*19d0*/  @P0 BRA `(.L_x_46) ;  /* 0x0000000400e00947 */ /* 0x000fea0003800000 */
[----:B------:R-:W-:Y:S01]  /*19e0*/  VIADD R3, R2, -UR8 ;  /* 0x8000000802037c36 */ /* 0x000fe20008000000 */
[----:B------:R-:W-:Y:S04]  /*19f0*/  BSSY.RECONVERGENT B1, `(.L_x_46) ;  /* 0x0000076000017945 */ /* 0x000fe80003800200 */
[----:B------:R-:W-:-:S13]  /*1a00*/  ISETP.GE.AND P0, PT, R0, R3, PT ;  /* 0x000000030000720c */ /* 0x000fda0003f06270 */
[----:B------:R-:W-:Y:S05]  /*1a10*/  @P0 BRA `(.L_x_49) ;  /* 0x0000000400cc0947 */ /* 0x000fea0003800000 */
[----:B------:R-:W0:Y:S01]  /*1a20*/  LDC R4, c[0x0][0x3c0] ;  /* 0x0000f000ff047b82 */ /* 0x000e220000000800 */
[----:B------:R-:W-:Y:S01]  /*1a30*/  UIMAD UR6, UR11, 0xe00, URZ ;  /* 0x00000e000b0678a4 */ /* 0x000fe2000f8e02ff */
[----:B------:R-:W-:Y:S01]  /*1a40*/  LOP3.LUT R5, RZ, R0, RZ, 0x33, !PT ;  /* 0x00000000ff057212 */ /* 0x000fe200078e33ff */
[----:B------:R-:W-:Y:S02]  /*1a50*/  BSSY.RECONVERGENT B2, `(.L_x_50) ;  /* 0x0000019000027945 */ /* 0x000fe40003800200 */
[----:B------:R-:W-:-:S06]  /*1a60*/  UIADD3 UR6, UPT, UPT, UR5, UR6, URZ ;  /* 0x0000000605067290 */ /* 0x000fcc000fffe0ff */
[----:B------:R-:W-:Y:S01]  /*1a70*/  IADD3 R2, PT, PT, R2, -UR6, R5 ;  /* 0x8000000602027c10 */ /* 0x000fe2000fffe005 */
[----:B0-----:R-:W-:-:S04]  /*1a80*/  IMAD R5, R4, UR4, RZ ;  /* 0x0000000404057c24 */ /* 0x001fc8000f8e02ff */
[----:B------:R-:W-:-:S05]  /*1a90*/  IMAD R2, R5, -0xe00, R2 ;  /* 0xfffff20005027824 */ /* 0x000fca00078e0202 */
[C---:B------:R-:W-:Y:S02]  /*1aa0*/  LOP3.LUT R4, R2.reuse, 0x600, RZ, 0xc0, !PT ;  /* 0x0000060002047812 */ /* 0x040fe400078ec0ff */
[----:B------:R-:W-:Y:S01]  /*1ab0*/  ISETP.GE.U32.AND P0, PT, R2, 0x600, PT ;  /* 0x000006000200780c */ /* 0x000fe20003f06070 */
[----:B------:R-:W-:Y:S01]  /*1ac0*/  IMAD.MOV.U32 R2, RZ, RZ, R0 ;  /* 0x000000ffff027224 */ /* 0x000fe200078e0000 */
[----:B------:R-:W-:-:S13]  /*1ad0*/  ISETP.NE.AND P1, PT, R4, 0x600, PT ;  /* 0x000006000400780c */ /* 0x000fda0003f25270 */
[----:B------:R-:W-:Y:S05]  /*1ae0*/  @!P1 BRA `(.L_x_51) ;  /* 0x00000000003c9947 */ /* 0x000fea0003800000 */
[----:B------:R-:W-:-:S04]  /*1af0*/  LOP3.LUT R2, R22, 0xffff, RZ, 0xc0, !PT ;  /* 0x0000ffff16027812 */ /* 0x000fc800078ec0ff */
[----:B------:R-:W-:-:S04]  /*1b00*/  LEA.HI R2, R2, 0x1, RZ, 0x17 ;  /* 0x0000000102027811 */ /* 0x000fc800078fb8ff */
[----:B------:R-:W-:Y:S01]  /*1b10*/  LOP3.LUT R4, R2, 0x3, RZ, 0xc0, !PT ;  /* 0x0000000302047812 */ /* 0x000fe200078ec0ff */
[----:B------:R-:W-:-:S04]  /*1b20*/  IMAD.MOV.U32 R2, RZ, RZ, R0 ;  /* 0x000000ffff027224 */ /* 0x000fc800078e0000 */
[----:B------:R-:W-:-:S07]  /*1b30*/  IMAD.MOV R6, RZ, RZ, -R4 ;  /* 0x000000ffff067224 */ /* 0x000fce00078e0a04 */
.L_x_52:
        /* <DEDUP_REMOVED lines=8> */
[----:B--2---:R-:W-:-:S11]  /*1bc0*/  DADD R10, R4, R10 ;  /* 0x00000000040a7229 */ /* 0x004fd6000000000a */
[----:B------:R-:W-:Y:S05]  /*1bd0*/  @P1 BRA `(.L_x_52) ;  /* 0xfffffffc00d81947 */ /* 0x000fea000383ffff */
.L_x_51:
[----:B------:R-:W-:Y:S05]  /*1be0*/  BSYNC.RECONVERGENT B2 ;  /* 0x0000000000027941 */ /* 0x000fea0003800200 */
.L_x_50:
[----:B------:R-:W-:Y:S05]  /*1bf0*/  @!P0 BRA `(.L_x_49) ;  /* 0x0000000400548947 */ /* 0x000fea0003800000 */
[----:B------:R-:W-:Y:S01]  /*1c00*/  IMAD.IADD R7, R3, 0x1, -R2 ;  /* 0x0000000103077824 */ /* 0x000fe200078e0a02 */
[----:B------:R-:W-:Y:S01]  /*1c10*/  IADD3 R5, P0, PT, R2, UR10, RZ ;  /* 0x0000000a02057c10 */ /* 0x000fe2000ff1e0ff */
[----:B------:R-:W-:Y:S03]  /*1c20*/  BSSY.RECONVERGENT B2, `(.L_x_53) ;  /* 0x000002e000027945 */ /* 0x000fe60003800200 */
[----:B------:R-:W-:Y:S01]  /*1c30*/  ISETP.GT.AND P1, PT, R7, 0x1800, PT ;  /* 0x000018000700780c */ /* 0x000fe20003f24270 */
[----:B------:R-:W-:Y:S01]  /*1c40*/  IMAD.X R6, RZ, RZ, UR7, P0 ;  /* 0x00000007ff067e24 */ /* 0x000fe200080e06ff */
[----:B------:R-:W-:-:S04]  /*1c50*/  LEA R4, P0, R5, UR12, 0x3 ;  /* 0x0000000c05047c11 */ /* 0x000fc8000f8018ff */
[----:B------:R-:W-:Y:S02]  /*1c60*/  LEA.HI.X R5, R5, UR13, R6, 0x3, P0 ;  /* 0x0000000d05057c11 */ /* 0x000fe400080f1c06 */
[----:B------:R-:W-:-:S05]  /*1c70*/  PLOP3.LUT P0, PT, PT, PT, PT, 0x80, 0x8 ;  /* 0x000000000008781c */ /* 0x000fca0003f0f070 */
[----:B------:R-:W-:Y:S08]  /*1c80*/  @!P1 BRA `(.L_x_54) ;  /* 0x00000000009c9947 */ /* 0x000ff00003800000 */
[----:B------:R-:W-:Y:S01]  /*1c90*/  PLOP3.LUT P0, PT, PT, PT, PT, 0x8, 0x80 ;  /* 0x000000000080781c */ /* 0x000fe20003f0e170 */
[----:B------:R-:W-:-:S12]  /*1ca0*/  VIADD R27, R3, 0xffffe800 ;  /* 0xffffe800031b7836 */ /* 0x000fd80000000000 */
.L_x_55:
[----:B------:R-:W2:Y:S04]  /*1cb0*/  LDG.E.64.CONSTANT R12, desc[UR14][R4.64] ;  /* 0x0000000e040c7981 */ /* 0x000ea8000c1e9b00 */
[----:B------:R-:W3:Y:S04]  /*1cc0*/  LDG.E.64.CONSTANT R14, desc[UR14][R4.64+0x1000] ;  /* 0x0010000e040e7981 */ /* 0x000ee8000c1e9b00 */
[----:B------:R-:W4:Y:S04]  /*1cd0*/  LDG.E.64.CONSTANT R16, desc[UR14][R4.64+0x2000] ;  /* 0x0020000e04107981 */ /* 0x000f28000c1e9b00 */
[----:B------:R-:W5:Y:S04]  /*1ce0*/  LDG.E.64.CONSTANT R18, desc[UR14][R4.64+0x3000] ;  /* 0x0030000e04127981 */ /* 0x000f68000c1e9b00 */
[----:B------:R-:W5:Y:S04]  /*1cf0*/  LDG.E.64.CONSTANT R20, desc[UR14][R4.64+0x4000] ;  /* 0x0040000e04147981 */ /* 0x000f68000c1e9b00 */
[----:B------:R-:W5:Y:S04]  /*1d00*/  LDG.E.64.CONSTANT R24, desc[UR14][R4.64+0x5000] ;  /* 0x0050000e04187981 */ /* 0x000f68000c1e9b00 */
[----:B------:R-:W5:Y:S04]  /*1d10*/  LDG.E.64.CONSTANT R22, desc[UR14][R4.64+0x6000] ;  /* 0x0060000e04167981 */ /* 0x000f68000c1e9b00 */
[----:B------:R-:W5:Y:S04]  /*1d20*/  LDG.E.64.CONSTANT R6, desc[UR14][R4.64+0x7000] ;  /* 0x0070000e04067981 */ /* 0x000f68000c1e9b00 */
[----:B------:R-:W5:Y:S01]  /*1d30*/  LDG.E.64.CONSTANT R8, desc[UR14][R4.64+0x8000] ;  /* 0x0080000e04087981 */ /* 0x000f62000c1e9b00 */
[----:B--2---:R-:W-:-:S03]  /*1d40*/  DADD R12, R12, R10 ;  /* 0x000000000c0c7229 */ /* 0x004fc6000000000a */
[----:B------:R-:W2:Y:S05]  /*1d50*/  LDG.E.64.CONSTANT R10, desc[UR14][R4.64+0x9000] ;  /* 0x0090000e040a7981 */ /* 0x000eaa000c1e9b00 */
[----:B---3--:R-:W-:Y:S02]  /*1d60*/  DADD R14, R12, R14 ;  /* 0x000000000c0e7229 */ /* 0x008fe4000000000e */
[----:B------:R-:W3:Y:S06]  /*1d70*/  LDG.E.64.CONSTANT R12, desc[UR14][R4.64+0xa000] ;  /* 0x00a0000e040c7981 */ /* 0x000eec000c1e9b00 */
[----:B----4-:R-:W-:-:S02]  /*1d80*/  DADD R16, R14, R16 ;  /* 0x000000000e107229 */ /* 0x010fc40000000010 */
[----:B------:R-:W4:Y:S06]  /*1d90*/  LDG.E.64.CONSTANT R14, desc[UR14][R4.64+0xb000] ;  /* 0x00b0000e040e7981 */ /* 0x000f2c000c1e9b00 */
[----:B-----5:R-:W-:Y:S02]  /*1da0*/  DADD R18, R16, R18 ;  /* 0x0000000010127229 */ /* 0x020fe40000000012 */
[----:B------:R-:W5:Y:S06]  /*1db0*/  LDG.E.64.CONSTANT R16, desc[UR14][R4.64+0xc000] ;  /* 0x00c0000e04107981 */ /* 0x000f6c000c1e9b00 */
[----:B------:R-:W-:-:S02]  /*1dc0*/  DADD R20, R18, R20 ;  /* 0x0000000012147229 */ /* 0x000fc40000000014 */
[----:B------:R-:W5:Y:S06]  /*1dd0*/  LDG.E.64.CONSTANT R18, desc[UR14][R4.64+0xd000] ;  /* 0x00d0000e04127981 */ /* 0x000f6c000c1e9b00 */
[----:B------:R-:W-:Y:S02]  /*1de0*/  DADD R24, R20, R24 ;  /* 0x0000000014187229 */ /* 0x000fe40000000018 */
[----:B------:R-:W5:Y:S06]  /*1df0*/  LDG.E.64.CONSTANT R20, desc[UR14][R4.64+0xe000] ;  /* 0x00e0000e04147981 */ /* 0x000f6c000c1e9b00 */
[----:B------:R-:W-:-:S02]  /*1e00*/  DADD R22, R24, R22 ;  /* 0x0000000018167229 */ /* 0x000fc40000000016 */
[----:B------:R0:W5:Y:S01]  /*1e10*/  LDG.E.64.CONSTANT R24, desc[UR14][R4.64+0xf000] ;  /* 0x00f0000e04187981 */ /* 0x000162000c1e9b00 */
[----:B------:R-:W-:-:S05]  /*1e20*/  VIADD R2, R2, 0x2000 ;  /* 0x0000200002027836 */ /* 0x000fca0000000000 */
[----:B------:R-:W-:Y:S01]  /*1e30*/  DADD R6, R22, R6 ;  /* 0x0000000016067229 */ /* 0x000fe20000000006 */
[----:B------:R-:W-:Y:S02]  /*1e40*/  ISETP.GE.AND P1, PT, R2, R27, PT ;  /* 0x0000001b0200720c */ /* 0x000fe40003f26270 */
[----:B0-----:R-:W-:-:S05]  /*1e50*/  IADD3 R4, P2, PT, R4, 0x10000, RZ ;  /* 0x0001000004047810 */ /* 0x001fca0007f5e0ff */
[----:B------:R-:W-:Y:S01]  /*1e60*/  DADD R6, R6, R8 ;  /* 0x0000000006067229 */ /* 0x000fe20000000008 */
[----:B------:R-:W-:-:S07]  /*1e70*/  IMAD.X R5, RZ, RZ, R5, P2 ;  /* 0x000000ffff057224 */ /* 0x000fce00010e0605 */
[----:B--2---:R-:W-:-:S08]  /*1e80*/  DADD R6, R6, R10 ;  /* 0x0000000006067229 */ /* 0x004fd0000000000a */
[----:B---3--:R-:W-:-:S08]  /*1e90*/  DADD R6, R6, R12 ;  /* 0x0000000006067229 */ /* 0x008fd0000000000c */
[----:B----4-:R-:W-:-:S08]  /*1ea0*/  DADD R6, R6, R14 ;  /* 0x0000000006067229 */ /* 0x010fd0000000000e */
[----:B-----5:R-:W-:-:S08]  /*1eb0*/  DADD R6, R6, R16 ;  /* 0x0000000006067229 */ /* 0x020fd00000000010 */
[----:B------:R-:W-:-:S08]  /*1ec0*/  DADD R6, R6, R18 ;  /* 0x0000000006067229 */ /* 0x000fd00000000012 */
[----:B------:R-:W-:-:S08]  /*1ed0*/  DADD R6, R6, R20 ;  /* 0x0000000006067229 */ /* 0x000fd00000000014 */
[----:B------:R-:W-:Y:S01]  /*1ee0*/  DADD R10, R6, R24 ;  /* 0x00000000060a7229 */ /* 0x000fe20000000018 */
[----:B------:R-:W-:Y:S10]  /*1ef0*/  @!P1 BRA `(.L_x_55) ;  /* 0xfffffffc006c9947 */ /* 0x000ff4000383ffff */
.L_x_54:
[----:B------:R-:W-:Y:S05]  /*1f00*/  BSYNC.RECONVERGENT B2 ;  /* 0x0000000000027941 */ /* 0x000fea0003800200 */
.L_x_53:
[----:B------:R-:W-:Y:S01]  /*1f10*/  IMAD.IADD R6, R3, 0x1, -R2 ;  /* 0x0000000103067824 */ /* 0x000fe200078e0a02 */
[----:B------:R-:W-:Y:S04]  /*1f20*/  BSSY.RECONVERGENT B2, `(.L_x_56) ;  /* 0x0000018000027945 */ /* 0x000fe80003800200 */
[----:B------:R-:W-:-:S13]  /*1f30*/  ISETP.GT.AND P1, PT, R6, 0x800, PT ;  /* 0x000008000600780c */ /* 0x000fda0003f24270 */
[----:B------:R-:W-:Y:S05]  /*1f40*/  @!P1 BRA `(.L_x_57) ;  /* 0x0000000000549947 */ /* 0x000fea0003800000 */
[----:B------:R-:W2:Y:S04]  /*1f50*/  LDG.E.64.CONSTANT R20, desc[UR14][R4.64] ;  /* 0x0000000e04147981 */ /* 0x000ea8000c1e9b00 */
[----:B------:R-:W3:Y:S04]  /*1f60*/  LDG.E.64.CONSTANT R22, desc[UR14][R4.64+0x1000] ;  /* 0x0010000e04167981 */ /* 0x000ee8000c1e9b00 */
[----:B------:R-:W4:Y:S04]  /*1f70*/  LDG.E.64.CONSTANT R18, desc[UR14][R4.64+0x2000] ;  /* 0x0020000e04127981 */ /* 0x000f28000c1e9b00 */
[----:B------:R-:W5:Y:S04]  /*1f80*/  LDG.E.64.CONSTANT R16, desc[UR14][R4.64+0x3000] ;  /* 0x0030000e04107981 */ /* 0x000f68000c1e9b00 */
[----:B------:R-:W5:Y:S04]  /*1f90*/  LDG.E.64.CONSTANT R14, desc[UR14][R4.64+0x4000] ;  /* 0x0040000e040e7981 */ /* 0x000f68000c1e9b00 */
[----:B------:R-:W5:Y:S04]  /*1fa0*/  LDG.E.64.CONSTANT R12, desc[UR14][R4.64+0x5000] ;  /* 0x0050000e040c7981 */ /* 0x000f68000c1e9b00 */
[----:B------:R-:W5:Y:S04]  /*1fb0*/  LDG.E.64.CONSTANT R8, desc[UR14][R4.64+0x6000] ;  /* 0x0060000e04087981 */ /* 0x000f68000c1e9b00 */
[----:B------:R0:W5:Y:S01]  /*1fc0*/  LDG.E.64.CONSTANT R6, desc[UR14][R4.64+0x7000] ;  /* 0x0070000e04067981 */ /* 0x000162000c1e9b00 */
[----:B------:R-:W-:Y:S01]  /*1fd0*/  PLOP3.LUT P0, PT, PT, PT, PT, 0x8, 0x80 ;  /* 0x000000000080781c */ /* 0x000fe20003f0e170 */
[----:B------:R-:W-:Y:S01]  /*1fe0*/  VIADD R2, R2, 0x1000 ;  /* 0x0000100002027836 */ /* 0x000fe20000000000 */
[----:B--2---:R-:W-:-:S08]  /*1ff0*/  DADD R20, R10, R20 ;  /* 0x000000000a147229 */ /* 0x004fd00000000014 */
[----:B---3--:R-:W-:-:S08]  /*2000*/  DADD R20, R20, R22 ;  /* 0x0000000014147229 */ /* 0x008fd00000000016 */
[----:B----4-:R-:W-:-:S08]  /*2010*/  DADD R18, R20, R18 ;  /* 0x0000000014127229 */ /* 0x010fd00000000012 */
[----:B-----5:R-:W-:-:S08]  /*2020*/  DADD R16, R18, R16 ;  /* 0x0000000012107229 */ /* 0x020fd00000000010 */
[----:B------:R-:W-:-:S08]  /*2030*/  DADD R14, R16, R14 ;  /* 0x00000000100e7229 */ /* 0x000fd0000000000e */
[----:B------:R-:W-:-:S08]  /*2040*/  DADD R12, R14, R12 ;  /* 0x000000000e0c7229 */ /* 0x000fd0000000000c */
[----:B------:R-:W-:Y:S01]  /*2050*/  DADD R8, R12, R8 ;  /* 0x000000000c087229 */ /* 0x000fe20000000008 */
[----:B------:R-:W-:-:S05]  /*2060*/  IADD3 R12, P1, PT, R4, 0x8000, RZ ;  /* 0x00008000040c7810 */ /* 0x000fca0007f3e0ff */
[----:B0-----:R-:W-:Y:S02]  /*2070*/  IMAD.X R5, RZ, RZ, R5, P1 ;  /* 0x000000ffff057224 */ /* 0x001fe400008e0605 */
[----:B------:R-:W-:Y:S01]  /*2080*/  DADD R10, R8, R6 ;  /* 0x00000000080a7229 */ /* 0x000fe20000000006 */
[----:B------:R-:W-:-:S10]  /*2090*/  IMAD.MOV.U32 R4, RZ, RZ, R12 ;  /* 0x000000ffff047224 */ /* 0x000fd400078e000c */
.L_x_57:
[----:B------:R-:W-:Y:S05]  /*20a0*/  BSYNC.RECONVERGENT B2 ;  /* 0x0000000000027941 */ /* 0x000fea0003800200 */
.L_x_56:
[----:B------:R-:W-:-:S13]  /*20b0*/  ISETP.LT.OR P0, PT, R2, R3, P0 ;  /* 0x000000030200720c */ /* 0x000fda0000701670 */
[----:B------:R-:W-:Y:S05]  /*20c0*/  @!P0 BRA `(.L_x_49) ;  /* 0x0000000000208947 */ /* 0x000fea0003800000 */
[----:B------:R-:W2:Y:S04]  /*20d0*/  LDG.E.64.CONSTANT R2, desc[UR14][R4.64] ;  /* 0x0000000e04027981 */ /* 0x000ea8000c1e9b00 */
[----:B------:R-:W3:Y:S04]  /*20e0*/  LDG.E.64.CONSTANT R6, desc[UR14][R4.64+0x1000] ;  /* 0x0010000e04067981 */ /* 0x000ee8000c1e9b00 */
[----:B------:R-:W4:Y:S04]  /*20f0*/  LDG.E.64.CONSTANT R8, desc[UR14][R4.64+0x2000] ;  /* 0x0020000e04087981 */ /* 0x000f28000c1e9b00 */
[----:B------:R-:W5:Y:S01]  /*2100*/  LDG.E.64.CONSTANT R12, desc[UR14][R4.64+0x3000] ;  /* 0x0030000e040c7981 */ /* 0x000f62000c1e9b00 */
[----:B--2---:R-:W-:-:S08]  /*2110*/  DADD R2, R10, R2 ;  /* 0x000000000a027229 */ /* 0x004fd00000000002 */
[----:B---3--:R-:W-:-:S08]  /*2120*/  DADD R2, R2, R6 ;  /* 0x0000000002027229 */ /* 0x008fd00000000006 */
[----:B----4-:R-:W-:-:S08]  /*2130*/  DADD R2, R2, R8 ;  /* 0x0000000002027229 */ /* 0x010fd00000000008 */
[----:B-----5:R-:W-:-:S11]  /*2140*/  DADD R10, R2, R12 ;  /* 0x00000000020a7229 */ /* 0x020fd6000000000c */
.L_x_49:
[----:B------:R-:W-:Y:S05]  /*2150*/  BSYNC.RECONVERGENT B1 ;  /* 0x0000000000017941 */ /* 0x000fea0003800200 */
.L_x_46:
[----:B------:R-:W-:Y:S04]  /*2160*/  SHFL.DOWN PT, R2, R10, 0x1, 0x1f ;  /* 0x08201f000a027f89 */ /* 0x000fe800000e0000 */
[----:B------:R-:W0:Y:S02]  /*2170*/  SHFL.DOWN P0, R3, R11, 0x1, 0x1f ;  /* 0x08201f000b037f89 */ /* 0x000e240000000000 */
[----:B0-----:R-:W-:-:S10]  /*2180*/  DADD R2, R2, R10 ;  /* 0x0000000002027229 */ /* 0x001fd4000000000a */
[----:B------:R-:W-:Y:S02]  /*2190*/  FSEL R4, R2, R10, P0 ;  /* 0x0000000a02047208 */ /* 0x000fe40000000000 */
[----:B------:R-:W-:Y:S01]  /*21a0*/  FSEL R5, R3, R11, P0 ;  /* 0x0000000b03057208 */ /* 0x000fe20000000000 */
[----:B------:R-:W0:Y:S02]  /*21b0*/  S2R R10, SR_LANEID ;  /* 0x00000000000a7919 */ /* 0x000e240000000000 */
[----:B------:R-:W-:Y:S04]  /*21c0*/  SHFL.DOWN PT, R2, R4, 0x2, 0x1f ;  /* 0x08401f0004027f89 */ /* 0x000fe800000e0000 */
[----:B------:R-:W1:Y:S02]  /*21d0*/  SHFL.DOWN P0, R3, R5, 0x2, 0x1f ;  /* 0x08401f0005037f89 */ /* 0x000e640000000000 */
[----:B-1----:R-:W-:Y:S01]  /*21e0*/  DADD R2, R2, R4 ;  /* 0x0000000002027229 */ /* 0x002fe20000000004 */
[----:B0-----:R-:W-:-:S09]  /*21f0*/  ISETP.NE.AND P1, PT, R10, RZ, PT ;  /* 0x000000ff0a00720c */ /* 0x001fd20003f25270 */
[----:B------:R-:W-:Y:S02]  /*2200*/  FSEL R6, R2, R4, P0 ;  /* 0x0000000402067208 */ /* 0x000fe40000000000 */
[----:B------:R-:W-:Y:S02]  /*2210*/  FSEL R7, R3, R5, P0 ;  /* 0x0000000503077208 */ /* 0x000fe40000000000 */
[----:B------:R-:W0:Y:S01]  /*2220*/  @!P1 S2R R10, SR_CgaCtaId ;  /* 0x00000000000a9919 */ /* 0x000e220000008800 */
[----:B------:R-:W-:Y:S04]  /*2230*/  SHFL.DOWN PT, R2, R6, 0x4, 0x1f ;  /* 0x08801f0006027f89 */ /* 0x000fe800000e0000 */
[----:B------:R-:W1:Y:S02]  /*2240*/  SHFL.DOWN P0, R3, R7, 0x4, 0x1f ;  /* 0x08801f0007037f89 */ /* 0x000e640000000000 */
[----:B-1----:R-:W-:-:S10]  /*2250*/  DADD R2, R2, R6 ;  /* 0x0000000002027229 */ /* 0x002fd40000000006 */
[----:B------:R-:W-:Y:S02]  /*2260*/  FSEL R8, R2, R6, P0 ;  /* 0x0000000602087208 */ /* 0x000fe40000000000 */
[----:B------:R-:W-:Y:S02]  /*2270*/  FSEL R9, R3, R7, P0 ;  /* 0x0000000703097208 */ /* 0x000fe40000000000 */
[----:B------:R-:W-:Y:S01]  /*2280*/  @!P1 MOV R7, 0x400 ;  /* 0x0000040000079802 */ /* 0x000fe20000000f00 */
[----:B------:R-:W-:Y:S01]  /*2290*/  SHFL.DOWN PT, R2, R8, 0x8, 0x1f ;  /* 0x09001f0008027f89 */ /* 0x000fe200000e0000 */
[----:B------:R-:W-:Y:S02]  /*22a0*/  @!P1 SHF.R.U32.HI R6, RZ, 0x2, R0 ;  /* 0x00000002ff069819 */ /* 0x000fe40000011600 */
[----:B0-----:R-:W-:Y:S01]  /*22b0*/  @!P1 LEA R7, R10, R7, 0x18 ;  /* 0x000000070a079211 */ /* 0x001fe200078ec0ff */
[----:B------:R-:W0:Y:S01]  /*22c0*/  SHFL.DOWN P0, R3, R9, 0x8, 0x1f ;  /* 0x09001f0009037f89 */ /* 0x000e220000000000 */
[----:B------:R-:W-:-:S05]  /*22d0*/  @!P1 LOP3.LUT R6, R6, 0xf8, RZ, 0xc0, !PT ;  /* 0x000000f806069812 */ /* 0x000fca00078ec0ff */
[----:B------:R-:W-:Y:S01]  /*22e0*/  @!P1 IMAD.IADD R7, R6, 0x1, R7 ;  /* 0x0000000106079824 */ /* 0x000fe200078e0207 */
        /* <DEDUP_REMOVED lines=16> */
[----:B------:R-:W2:Y:S04]  /*23f0*/  LDS.128 R12, [UR4+0x20] ;  /* 0x00002004ff0c7984 */ /* 0x000ea80008000c00 */
[----:B------:R-:W3:Y:S01]  /*2400*/  LDS.128 R8, [UR4+0x30] ;  /* 0x00003004ff087984 */ /* 0x000ee20008000c00 */
[----:B-1----:R-:W-:-:S03]  /*2410*/  DADD R2, R4, R2 ;  /* 0x0000000004027229 */ /* 0x002fc60000000002 */
[----:B0-----:R-:W0:Y:S05]  /*2420*/  LDS.128 R4, [UR4+0x40] ;  /* 0x00004004ff047984 */ /* 0x001e2a0008000c00 */
[----:B--2---:R-:W-:-:S08]  /*2430*/  DADD R2, R2, R12 ;  /* 0x0000000002027229 */ /* 0x004fd0000000000c */
        /* <DEDUP_REMOVED lines=16> */
[----:B------:R-:W-:-:S11]  /*2540*/  DADD R4, R2, R14 ;  /* 0x0000000002047229 */ /* 0x000fd6000000000e */
.L_x_45:
[----:B------:R-:W-:Y:S05]  /*2550*/  BSYNC.RECONVERGENT B0 ;  /* 0x0000000000007941 */ /* 0x000fea0003800200 */
.L_x_30:
[----:B------:R-:W-:Y:S05]  /*2560*/  @P0 EXIT ;  /* 0x000000000000094d */ /* 0x000fea0003800000 */
[----:B------:R-:W3:Y:S02]  /*2570*/  LDCU.64 UR4, c[0x0][0x388] ;  /* 0x00007100ff0477ac */ /* 0x000ee40008000a00 */
[----:B---3--:R-:W-:-:S06]  /*2580*/  UIMAD.WIDE.U32 UR4, UR11, 0x8, UR4 ;  /* 0x000000080b0478a5 */ /* 0x008fcc000f8e0004 */
[----:B------:R-:W-:Y:S02]  /*2590*/  IMAD.U32 R2, RZ, RZ, UR4 ;  /* 0x00000004ff027e24 */ /* 0x000fe4000f8e00ff */
[----:B------:R-:W-:-:S05]  /*25a0*/  IMAD.U32 R3, RZ, RZ, UR5 ;  /* 0x00000005ff037e24 */ /* 0x000fca000f8e00ff */
[----:B------:R-:W-:Y:S01]  /*25b0*/  STG.E.64 desc[UR14][R2.64], R4 ;  /* 0x0000000402007986 */ /* 0x000fe2000c101b0e */
[----:B------:R-:W-:Y:S05]  /*25c0*/  EXIT ;  /* 0x000000000000794d */ /* 0x000fea0003800000 */
.L_x_58:
        /* <DEDUP_REMOVED lines=11> */
.L_x_93:


//--------------------- .text._ZN3cub18CUB_300001_SM_10006detail6reduce28DeviceReduceSingleTileKernelINS2_10policy_hubIdyN4cuda3std3__44plusIvEEE10Policy1000EPdSC_yS9_ddNS7_10__identityEEEvT0_T1_T2_T3_T4_T6_ --------------------------
	.section	.text._ZN3cub18CUB_300001_SM_10006detail6reduce28DeviceReduceSingleTileKernelINS2_10policy_hubIdyN4cuda3std3__44plusIvEEE10Policy1000EPdSC_yS9_ddNS7_10__identityEEEvT0_T1_T2_T3_T4_T6_,"ax",@progbits
	.align	128
        .global         _ZN3cub18CUB_300001_SM_10006detail6reduce28DeviceReduceSingleTileKernelINS2_10policy_hubIdyN4cuda3std3__44plusIvEEE10Policy1000EPdSC_yS9_ddNS7_10__identityEEEvT0_T1_T2_T3_T4_T6_
        .type           _ZN3cub18CUB_300001_SM_10006detail6reduce28DeviceReduceSingleTileKernelINS2_10policy_hubIdyN4cuda3std3__44plusIvEEE10Policy1000EPdSC_yS9_ddNS7_10__identityEEEvT0_T1_T2_T3_T4_T6_,@function
        .size           _ZN3cub18CUB_300001_SM_10006detail6reduce28DeviceReduceSingleTileKernelINS2_10policy_hubIdyN4cuda3std3__44plusIvEEE10Policy1000EPdSC_yS9_ddNS7_10__identityEEEvT0_T1_T2_T3_T4_T6_,(.L_x_94 - _ZN3cub18CUB_300001_SM_10006detail6reduce28DeviceReduceSingleTileKernelINS2_10policy_hubIdyN4cuda3std3__44plusIvEEE10Policy1000EPdSC_yS9_ddNS7_10__identityEEEvT0_T1_T2_T3_T4_T6_)
        .other          _ZN3cub18CUB_300001_SM_10006detail6reduce28DeviceReduceSingleTileKernelINS2_10policy_hubIdyN4cuda3std3__44plusIvEEE10Policy1000EPdSC_yS9_ddNS7_10__identityEEEvT0_T1_T2_T3_T4_T6_,@"STO_CUDA_ENTRY STV_DEFAULT"
_ZN3cub18CUB_300001_SM_10006detail6reduce28DeviceReduceSingleTileKernelINS2_10policy_hubIdyN4cuda3std3__44plusIvEEE10Policy1000EPdSC_yS9_ddNS7_10__identityEEEvT0_T1_T2_T3_T4_T6_:
.text._ZN3cub18CUB_300001_SM_10006detail6reduce28DeviceReduceSingleTileKernelINS2_10policy_hubIdyN4cuda3std3__44plusIvEEE10Policy1000EPdSC_yS9_ddNS7_10__identityEEEvT0_T1_T2_T3_T4_T6_:
[----:B------:R-:W-:Y:S01]  /*0000*/  LDC R1, c[0x0][0x37c] ;  /* 0x0000df00ff017b82 */ /* 0x000fe20000000800 */
[----:B------:R-:W0:Y:S01]  /*0010*/  LDCU.64 UR4, c[0x0][0x390] ;  /* 0x00007200ff0477ac */ /* 0x000e220008000a00 */
[----:B------:R-:W1:Y:S01]  /*0020*/  LDCU.64 UR6, c[0x0][0x358] ;  /* 0x00006b00ff0677ac */ /* 0x000e620008000a00 */
[----:B0-----:R-:W-:Y:S02]  /*0030*/  IMAD.U32 R4, RZ, RZ, UR4 ;  /* 0x00000004ff047e24 */ /* 0x001fe4000f8e00ff */
[----:B------:R-:W-:-:S03]  /*0040*/  IMAD.U32 R5, RZ, RZ, UR5 ;  /* 0x00000005ff057e24 */ /* 0x000fc6000f8e00ff */
[----:B------:R-:W-:-:S04]  /*0050*/  ISETP.NE.U32.AND P0, PT, R4, RZ, PT ;  /* 0x000000ff0400720c */ /* 0x000fc80003f05070 */
[----:B------:R-:W-:-:S13]  /*0060*/  ISETP.NE.AND.EX P0, PT, R5, RZ, PT, P0 ;  /* 0x000000ff0500720c */ /* 0x000fda0003f05300 */
        /* <DEDUP_REMOVED lines=8> */
.L_x_59:
[----:B------:R-:W-:Y:S01]  /*00f0*/  ISETP.GT.U32.AND P0, PT, R4, 0xdff, PT ;  /* 0x00000dff0400780c */ /* 0x000fe20003f04070 */
[----:B------:R-:W-:Y:S03]  /*0100*/  BSSY.RECONVERGENT B0, `(.L_x_60) ;  /* 0x0000239000007945 */ /* 0x000fe60003800200 */
[----:B------:R-:W-:-:S13]  /*0110*/  ISETP.GT.U32.AND.EX P0, PT, R5, RZ, PT, P0 ;  /* 0x000000ff0500720c */ /* 0x000fda0003f04100 */
[----:B------:R-:W-:Y:S05]  /*0120*/  @P0 BRA `(.L_x_61) ;  /* 0x0000001400200947 */ /* 0x000fea0003800000 */
[----:B------:R-:W0:Y:S01]  /*0130*/  S2R R31, SR_TID.X ;  /* 0x00000000001f7919 */ /* 0x000e220000002100 */
[----:B------:R-:W-:Y:S01]  /*0140*/  BSSY.RECONVERGENT B1, `(.L_x_62) ;  /* 0x0000009000017945 */ /* 0x000fe20003800200 */
[----:B------:R-:W-:Y:S02]  /*0150*/  CS2R R2, SRZ ;  /* 0x0000000000027805 */ /* 0x000fe4000001ff00 */
[----:B0-----:R-:W-:Y:S01]  /*0160*/  ISETP.GE.U32.AND P0, PT, R31, R4, PT ;  /* 0x000000041f00720c */ /* 0x001fe20003f06070 */
[----:B------:R-:W-:-:S12]  /*0170*/  IMAD.MOV.U32 R33, RZ, RZ, R31 ;  /* 0x000000ffff217224 */ /* 0x000fd800078e001f */
[----:B------:R-:W-:Y:S05]  /*0180*/  @P0 BRA `(.L_x_63) ;  /* 0x0000000000100947 */ /* 0x000fea0003800000 */
[----:B------:R-:W0:Y:S02]  /*0190*/  LDC.64 R2, c[0x0][0x380] ;  /* 0x0000e000ff027b82 */ /* 0x000e240000000a00 */
[----:B0-----:R-:W-:-:S06]  /*01a0*/  IMAD.WIDE.U32 R2, R31, 0x8, R2 ;  /* 0x000000081f027825 */ /* 0x001fcc00078e0002 */
[----:B------:R-:W5:Y:S01]  /*01b0*/  LDG.E.64.CONSTANT R2, desc[UR6][R2.64] ;  /* 0x0000000602027981 */ /* 0x000f62000c1e9b00 */
[----:B------:R-:W-:-:S07]  /*01c0*/  VIADD R33, R31, 0x200 ;  /* 0x000002001f217836 */ /* 0x000fce0000000000 */
.L_x_63:
[----:B------:R-:W-:Y:S05]  /*01d0*/  BSYNC.RECONVERGENT B1 ;  /* 0x0000000000017941 */ /* 0x000fea0003800200 */
.L_x_62:
[----:B------:R-:W-:Y:S01]  /*01e0*/  ISETP.GE.U32.AND P0, PT, R33, R4, PT ;  /* 0x000000042100720c */ /* 0x000fe20003f06070 */
        /* <DEDUP_REMOVED lines=16> */
.L_x_68:
        /* <DEDUP_REMOVED lines=10> */
.L_x_67:
[----:B------:R-:W-:Y:S05]  /*0390*/  BSYNC.RECONVERGENT B2 ;  /* 0x0000000000027941 */ /* 0x000fea0003800200 */
.L_x_66:
        /* <DEDUP_REMOVED lines=8> */
.L_x_71:
        /* <DEDUP_REMOVED lines=43> */
.L_x_70:
[----:B------:R-:W-:Y:S05]  /*06d0*/  BSYNC.RECONVERGENT B2 ;  /* 0x0000000000027941 */ /* 0x000fea0003800200 */
.L_x_69:
        /* <DEDUP_REMOVED lines=26> */
.L_x_73:
[----:B------:R-:W-:Y:S05]  /*0880*/  BSYNC.RECONVERGENT B2 ;  /* 0x0000000000027941 */ /* 0x000fea0003800200 */
.L_x_72:
        /* <DEDUP_REMOVED lines=12> */
.L_x_65:
[----:B------:R-:W-:Y:S05]  /*0950*/  BSYNC.RECONVERGENT B1 ;  /* 0x0000000000017941 */ /* 0x000fea0003800200 */
.L_x_64:
[----:B------:R-:W-:-:S04]  /*0960*/  ISETP.GE.U32.AND P0, PT, R4, 0x200, PT ;  /* 0x000002000400780c */ /* 0x000fc80003f06070 */
[----:B------:R-:W-:-:S13]  /*0970*/  ISETP.GE.U32.AND.EX P0, PT, R5, RZ, PT, P0 ;  /* 0x000000ff0500720c */ /* 0x000fda0003f06100 */
        /* <DEDUP_REMOVED lines=24> */
[----:B-1----:R-:W-:-:S10]  /*0b00*/  DADD R2, R2, R4 ;  /* 0x0000000002027229 */ /* 0x002fd40000000004 */
[----:B------:R-:W-:Y:S02]  /*0b10*/  FSEL R6, R2, R4, P0 ;  /* 0x0000000402067208 */ /* 0x000fe40000000000 */
[----:B------:R-:W-:Y:S02]  /*0b20*/  FSEL R7, R3, R5, P0 ;  /* 0x0000000503077208 */ /* 0x000fe40000000000 */
[----:B0-----:R-:W-:Y:S01]  /*0b30*/  @!P1 LEA R5, R9, R8, 0x18 ;  /* 0x0000000809059211 */ /* 0x001fe200078ec0ff */
[----:B------:R-:W-:Y:S04]  /*0b40*/  SHFL.DOWN PT, R2, R6, 0x10, 0x1f ;  /* 0x0a001f0006027f89 */ /* 0x000fe800000e0000 */
[----:B------:R-:W0:Y:S01]  /*0b50*/  SHFL.DOWN P0, R3, R7, 0x10, 0x1f ;  /* 0x0a001f0007037f89 */ /* 0x000e220000000000 */
[----:B------:R-:W-:Y:S01]  /*0b60*/  @!P1 IMAD.IADD R5, R0, 0x1, R5 ;  /* 0x0000000100059824 */ /* 0x000fe200078e0205 */
[----:B0-----:R-:W-:-:S10]  /*0b70*/  DADD R2, R2, R6 ;  /* 0x0000000002027229 */ /* 0x001fd40000000006 */
[----:B------:R-:W-:Y:S02]  /*0b80*/  FSEL R2, R2, R6, P0 ;  /* 0x0000000602027208 */ /* 0x000fe40000000000 */
[----:B------:R-:W-:-:S05]  /*0b90*/  FSEL R3, R3, R7, P0 ;  /* 0x0000000703037208 */ /* 0x000fca0000000000 */
[----:B------:R0:W-:Y:S01]  /*0ba0*/  @!P1 STS.64 [R5+0x10], R2 ;  /* 0x0000100205009388 */ /* 0x0001e20000000a00 */
[----:B------:R-:W-:Y:S01]  /*0bb0*/  BAR.SYNC.DEFER_BLOCKING 0x0 ;  /* 0x0000000000007b1d */ /* 0x000fe20000010000 */
[----:B------:R-:W-:-:S13]  /*0bc0*/  ISETP.NE.AND P1, PT, R31, RZ, PT ;  /* 0x000000ff1f00720c */ /* 0x000fda0003f25270 */
[----:B0-----:R-:W-:Y:S05]  /*0bd0*/  @P1 BRA `(.L_x_75) ;  /* 0x00000018002c1947 */ /* 0x001fea0003800000 */
[----:B------:R-:W0:Y:S01]  /*0be0*/  S2UR UR5, SR_CgaCtaId ;  /* 0x00000000000579c3 */ /* 0x000e220000008800 */
[----:B------:R-:W-:Y:S02]  /*0bf0*/  UMOV UR4, 0x400 ;  /* 0x0000040000047882 */ /* 0x000fe40000000000 */
[----:B0-----:R-:W-:-:S09]  /*0c00*/  ULEA UR4, UR5, UR4, 0x18 ;  /* 0x0000000405047291 */ /* 0x001fd2000f8ec0ff */
[----:B------:R-:W0:Y:S04]  /*0c10*/  LDS.64 R4, [UR4+0x18] ;  /* 0x00001804ff047984 */ /* 0x000e280008000a00 */
[----:B------:R-:W1:Y:S04]  /*0c20*/  LDS.128 R8, [UR4+0x20] ;  /* 0x00002004ff087984 */ /* 0x000e680008000c00 */
        /* <DEDUP_REMOVED lines=22> */
.L_x_74:
[----:B------:R-:W-:-:S04]  /*0d90*/  LOP3.LUT R0, R31, 0x3e0, RZ, 0xc0, !PT ;  /* 0x000003e01f007812 */ /* 0x000fc800078ec0ff */
[----:B------:R-:W-:Y:S01]  /*0da0*/  LOP3.LUT R9, RZ, R0, RZ, 0x33, !PT ;  /* 0x00000000ff097212 */ /* 0x000fe200078e33ff */
[----:B------:R-:W-:Y:S02]  /*0db0*/  VIADD R7, R0, 0x20 ;  /* 0x0000002000077836 */ /* 0x000fe40000000000 */
[----:B------:R-:W0:Y:S02]  /*0dc0*/  S2R R0, SR_LANEID ;  /* 0x0000000000007919 */ /* 0x000e240000000000 */
[----:B------:R-:W-:Y:S01]  /*0dd0*/  IMAD.IADD R9, R9, 0x1, R4 ;  /* 0x0000000109097824 */ /* 0x000fe200078e0204 */
[----:B------:R-:W-:-:S04]  /*0de0*/  ISETP.GT.U32.AND P0, PT, R7, R4, PT ;  /* 0x000000040700720c */ /* 0x000fc80003f04070 */
[----:B------:R-:W-:-:S05]  /*0df0*/  SEL R13, R9, 0x1f, P0 ;  /* 0x0000001f090d7807 */ /* 0x000fca0000000000 */
[----:B-----5:R-:W-:Y:S04]  /*0e00*/  SHFL.DOWN PT, R6, R2, 0x1, R13 ;  /* 0x0820000002067989 */ /* 0x020fe800000e000d */
[----:B------:R-:W1:Y:S01]  /*0e10*/  SHFL.DOWN P0, R7, R3, 0x1, R13 ;  /* 0x0820000003077989 */ /* 0x000e62000000000d */
[----:B0-----:R-:W-:Y:S01]  /*0e20*/  ISETP.NE.AND P1, PT, R0, RZ, PT ;  /* 0x000000ff0000720c */ /* 0x001fe20003f25270 */
[----:B-1----:R-:W-:-:S12]  /*0e30*/  DADD R6, R6, R2 ;  /* 0x0000000006067229 */ /* 0x002fd80000000002 */
[----:B------:R-:W-:-:S04]  /*0e40*/  @!P1 SHF.R.U32.HI R0, RZ, 0x2, R31 ;  /* 0x00000002ff009819 */ /* 0x000fc8000001161f */
[----:B------:R-:W-:Y:S02]  /*0e50*/  @!P1 LOP3.LUT R0, R0, 0xf8, RZ, 0xc0, !PT ;  /* 0x000000f800009812 */ /* 0x000fe400078ec0ff */
[----:B------:R-:W-:Y:S02]  /*0e60*/  FSEL R8, R6, R2, P0 ;  /* 0x0000000206087208 */ /* 0x000fe40000000000 */
[----:B------:R-:W-:-:S03]  /*0e70*/  FSEL R9, R7, R3, P0 ;  /* 0x0000000307097208 */ /* 0x000fc60000000000 */
        /* <DEDUP_REMOVED lines=11> */
[----:B------:R-:W-:Y:S01]  /*0f30*/  @!P1 MOV R10, 0x400 ;  /* 0x00000400000a9802 */ /* 0x000fe20000000f00 */
        /* <DEDUP_REMOVED lines=17> */
[----:B------:R-:W-:Y:S01]  /*1050*/  UMOV UR4, 0x400 ;  /* 0x0000040000047882 */ /* 0x000fe20000000000 */
[----:B------:R-:W-:-:S04]  /*1060*/  ISETP.GT.U32.AND P0, PT, R4, 0x20, PT ;  /* 0x000000200400780c */ /* 0x000fc80003f04070 */
[----:B------:R-:W-:Y:S01]  /*1070*/  ISETP.GT.U32.AND.EX P0, PT, R5, RZ, PT, P0 ;  /* 0x000000ff0500720c */ /* 0x000fe20003f04100 */
[----:B0-----:R-:W-:-:S09]  /*1080*/  ULEA UR4, UR5, UR4, 0x18 ;  /* 0x0000000405047291 */ /* 0x001fd2000f8ec0ff */
[----:B------:R-:W0:Y:S04]  /*1090*/  LDS.64 R6, [UR4+0x18] ;  /* 0x00001804ff067984 */ /* 0x000e280008000a00 */
[----:B------:R-:W1:Y:S04]  /*10a0*/  LDS.128 R12, [UR4+0x20] ;  /* 0x00002004ff0c7984 */ /* 0x000e680008000c00 */
[----:B------:R-:W2:Y:S01]  /*10b0*/  LDS.128 R8, [UR4+0x30] ;  /* 0x00003004ff087984 */ /* 0x000ea20008000c00 */
[----:B0-----:R-:W-:-:S10]  /*10c0*/  DADD R6, R2, R6 ;  /* 0x0000000002067229 */ /* 0x001fd40000000006 */
[----:B------:R-:W-:Y:S02]  /*10d0*/  FSEL R2, R6, R2, P0 ;  /* 0x0000000206027208 */ /* 0x000fe40000000000 */
[----:B------:R-:W-:Y:S02]  /*10e0*/  FSEL R3, R7, R3, P0 ;  /* 0x0000000307037208 */ /* 0x000fe40000000000 */
[----:B------:R-:W-:-:S04]  /*10f0*/  ISETP.GT.U32.AND P0, PT, R4, 0x40, PT ;  /* 0x000000400400780c */ /* 0x000fc80003f04070 */
[----:B-1----:R-:W-:Y:S01]  /*1100*/  DADD R12, R12, R2 ;  /* 0x000000000c0c7229 */ /* 0x002fe20000000002 */
[----:B------:R-:W-:-:S09]  /*1110*/  ISETP.GT.U32.AND.EX P0, PT, R5, RZ, PT, P0 ;  /* 0x000000ff0500720c */ /* 0x000fd20003f04100 */
[----:B------:R-:W-:Y:S02]  /*1120*/  FSEL R2, R12, R2, P0 ;  /* 0x000000020c027208 */ /* 0x000fe40000000000 */
[----:B------:R-:W-:Y:S02]  /*1130*/  FSEL R3, R13, R3, P0 ;  /* 0x000000030d037208 */ /* 0x000fe40000000000 */
[----:B------:R-:W-:-:S04]  /*1140*/  ISETP.GT.U32.AND P0, PT, R4, 0x60, PT ;  /* 0x000000600400780c */ /* 0x000fc80003f04070 */
[----:B------:R-:W-:Y:S01]  /*1150*/  DADD R14, R2, R14 ;  /* 0x00000000020e7229 */ /* 0x000fe2000000000e */
[----:B------:R-:W-:-:S09]  /*1160*/  ISETP.GT.U32.AND.EX P0, PT, R5, RZ, PT, P0 ;  /* 0x000000ff0500720c */ /* 0x000fd20003f04100 */
[----:B------:R-:W-:Y:S02]  /*1170*/  FSEL R2, R14, R2, P0 ;  /* 0x000000020e027208 */ /* 0x000fe40000000000 */
[----:B------:R-:W-:Y:S02]  /*1180*/  FSEL R3, R15, R3, P0 ;  /* 0x000000030f037208 */ /* 0x000fe40000000000 */
[----:B------:R-:W0:Y:S01]  /*1190*/  LDS.128 R12, [UR4+0x40] ;  /* 0x00004004ff0c7984 */ /* 0x000e220008000c00 */
[----:B------:R-:W-:-:S03]  /*11a0*/  ISETP.GT.U32.AND P0, PT, R4, 0x80, PT ;  /* 0x000000800400780c */ /* 0x000fc60003f04070 */
[----:B--2---:R-:W-:Y:S01]  /*11b0*/  DADD R8, R8, R2 ;  /* 0x0000000008087229 */ /* 0x004fe20000000002 */
        /* <DEDUP_REMOVED lines=8> */
[----:B------:R-:W1:Y:S01]  /*1240*/  LDS.128 R8, [UR4+0x50] ;  /* 0x00005004ff087984 */ /* 0x000e620008000c00 */
[----:B------:R-:W-:-:S03]  /*1250*/  ISETP.GT.U32.AND P0, PT, R4, 0xc0, PT ;  /* 0x000000c00400780c */ /* 0x000fc60003f04070 */
[----:B0-----:R-:W-:Y:S01]  /*1260*/  DADD R12, R12, R2 ;  /* 0x000000000c0c7229 */ /* 0x001fe20000000002 */
        /* <DEDUP_REMOVED lines=41> */
[----:B------:R-:W-:-:S04]  /*1500*/  ISETP.GT.U32.AND P0, PT, R4, 0x1c0, PT ;  /* 0x000001c00400780c */ /* 0x000fc80003f04070 */
        /* <DEDUP_REMOVED lines=8> */
[----:B------:R-:W-:Y:S01]  /*1590*/  FSEL R3, R15, R3, P0 ;  /* 0x000000030f037208 */ /* 0x000fe20000000000 */
[----:B------:R-:W-:Y:S06]  /*15a0*/  BRA `(.L_x_75) ;  /* 0x0000000c00b87947 */ /* 0x000fec0003800000 */
.L_x_61:
[----:B------:R-:W0:Y:S01]  /*15b0*/  S2R R0, SR_TID.X ;  /* 0x0000000000007919 */ /* 0x000e220000002100 */
[----:B------:R-:W0:Y:S02]  /*15c0*/  LDC.64 R6, c[0x0][0x380] ;  /* 0x0000e000ff067b82 */ /* 0x000e240000000a00 */
        /* <DEDUP_REMOVED lines=8> */
[----:B--2---:R-:W-:-:S08]  /*1650*/  DADD R2, R18, R2 ;  /* 0x0000000012027229 */ /* 0x004fd00000000002 */
[----:B---3--:R-:W-:-:S08]  /*1660*/  DADD R2, R8, R2 ;  /* 0x0000000008027229 */ /* 0x008fd00000000002 */
[----:B----4-:R-:W-:Y:S01]  /*1670*/  DADD R2, R10, R2 ;  /* 0x000000000a027229 */ /* 0x010fe20000000002 */
[----:B------:R-:W-:Y:S01]  /*1680*/  IADD3 R10, P1, PT, R4, -0xe00, RZ ;  /* 0xfffff200040a7810 */ /* 0x000fe20007f3e0ff */
[----:B------:R-:W-:-:S03]  /*1690*/  IMAD.MOV.U32 R11, RZ, RZ, 0xe00 ;  /* 0x00000e00ff0b7424 */ /* 0x000fc600078e00ff */
[----:B------:R-:W-:-:S03]  /*16a0*/  ISETP.GE.U32.AND P0, PT, R10, 0xe00, PT ;  /* 0x00000e000a00780c */ /* 0x000fc60003f06070 */
[----:B-----5:R-:W-:-:S08]  /*16b0*/  DADD R2, R12, R2 ;  /* 0x000000000c027229 */ /* 0x020fd00000000002 */
[----:B------:R-:W-:Y:S01]  /*16c0*/  DADD R2, R14, R2 ;  /* 0x000000000e027229 */ /* 0x000fe20000000002 */
[----:B------:R-:W-:Y:S01]  /*16d0*/  IADD3.X R15, PT, PT, R5, -0x1, RZ, P1, !PT ;  /* 0xffffffff050f7810 */ /* 0x000fe20000ffe4ff */
[----:B------:R-:W-:-:S03]  /*16e0*/  IMAD.MOV.U32 R14, RZ, RZ, RZ ;  /* 0x000000ffff0e7224 */ /* 0x000fc600078e00ff */
[----:B------:R-:W-:-:S03]  /*16f0*/  ISETP.GE.U32.AND.EX P0, PT, R15, RZ, PT, P0 ;  /* 0x000000ff0f00720c */ /* 0x000fc60003f06100 */
[----:B------:R-:W-:-:S10]  /*1700*/  DADD R2, R16, R2 ;  /* 0x0000000010027229 */ /* 0x000fd40000000002 */
[----:B------:R-:W-:Y:S05]  /*1710*/  @!P0 BRA `(.L_x_76) ;  /* 0x0000000000748947 */ /* 0x000fea0003800000 */
[----:B------:R-:W0:Y:S01]  /*1720*/  LDC.64 R4, c[0x0][0x390] ;  /* 0x0000e400ff047b82 */ /* 0x000e220000000a00 */
[----:B------:R-:W-:Y:S02]  /*1730*/  IMAD.MOV.U32 R11, RZ, RZ, 0xe00 ;  /* 0x00000e00ff0b7424 */ /* 0x000fe400078e00ff */
[----:B------:R-:W-:-:S07]  /*1740*/  IMAD.MOV.U32 R14, RZ, RZ, RZ ;  /* 0x000000ffff0e7224 */ /* 0x000fce00078e00ff */
.L_x_78:
[----:B------:R-:W-:-:S04]  /*1750*/  LEA R16, P0, R11, R6, 0x3 ;  /* 0x000000060b107211 */ /* 0x000fc800078018ff */
[----:B------:R-:W-:-:S05]  /*1760*/  LEA.HI.X R17, R11, R7, R14, 0x3, P0 ;  /* 0x000000070b117211 */ /* 0x000fca00000f1c0e */
[----:B------:R-:W2:Y:S04]  /*1770*/  LDG.E.64.CONSTANT R18, desc[UR6][R16.64] ;  /* 0x0000000610127981 */ /* 0x000ea8000c1e9b00 */
[----:B------:R-:W3:Y:S04]  /*1780*/  LDG.E.64.CONSTANT R20, desc[UR6][R16.64+0x1000] ;  /* 0x0010000610147981 */ /* 0x000ee8000c1e9b00 */
[----:B------:R-:W4:Y:S04]  /*1790*/  LDG.E.64.CONSTANT R22, desc[UR6][R16.64+0x2000] ;  /* 0x0020000610167981 */ /* 0x000f28000c1e9b00 */
[----:B------:R-:W5:Y:S04]  /*17a0*/  LDG.E.64.CONSTANT R24, desc[UR6][R16.64+0x3000] ;  /* 0x0030000610187981 */ /* 0x000f68000c1e9b00 */
[----:B------:R-:W5:Y:S04]  /*17b0*/  LDG.E.64.CONSTANT R26, desc[UR6][R16.64+0x4000] ;  /* 0x00400006101a7981 */ /* 0x000f68000c1e9b00 */
[----:B------:R-:W5:Y:S04]  /*17c0*/  LDG.E.64.CONSTANT R8, desc[UR6][R16.64+0x5000] ;  /* 0x0050000610087981 */ /* 0x000f68000c1e9b00 */
[----:B------:R-:W5:Y:S01]  /*17d0*/  LDG.E.64.CONSTANT R12, desc[UR6][R16.64+0x6000] ;  /* 0x00600006100c7981 */ /* 0x000f62000c1e9b00 */
[----:B--2---:R-:W-:Y:S01]  /*17e0*/  DADD R18, R18, R2 ;  /* 0x0000000012127229 */ /* 0x004fe20000000002 */
[----:B0-----:R-:W-:-:S04]  /*17f0*/  IADD3 R2, P1, PT, -R11, R4, RZ ;  /* 0x000000040b027210 */ /* 0x001fc80007f3e1ff */
[----:B------:R-:W-:Y:S01]  /*1800*/  ISETP.GE.U32.AND P0, PT, R2, 0xe00, PT ;  /* 0x00000e000200780c */ /* 0x000fe20003f06070 */
[----:B------:R-:W-:Y:S02]  /*1810*/  IMAD.X R2, R5, 0x1, ~R14, P1 ;  /* 0x0000000105027824 */ /* 0x000fe400008e0e0e */
[----:B---3--:R-:W-:-:S03]  /*1820*/  DADD R18, R20, R18 ;  /* 0x0000000014127229 */ /* 0x008fc60000000012 */
[----:B------:R-:W-:-:S05]  /*1830*/  ISETP.GE.U32.AND.EX P0, PT, R2, RZ, PT, P0 ;  /* 0x000000ff0200720c */ /* 0x000fca0003f06100 */
[----:B----4-:R-:W-:-:S08]  /*1840*/  DADD R18, R22, R18 ;  /* 0x0000000016127229 */ /* 0x010fd00000000012 */
[----:B-----5:R-:W-:-:S08]  /*1850*/  DADD R18, R24, R18 ;  /* 0x0000000018127229 */ /* 0x020fd00000000012 */
[----:B------:R-:W-:-:S08]  /*1860*/  DADD R18, R26, R18 ;  /* 0x000000001a127229 */ /* 0x000fd00000000012 */
[----:B------:R-:W-:-:S08]  /*1870*/  DADD R8, R8, R18 ;  /* 0x0000000008087229 */ /* 0x000fd00000000012 */
[----:B------:R-:W-:Y:S01]  /*1880*/  DADD R2, R12, R8 ;  /* 0x000000000c027229 */ /* 0x000fe20000000008 */
[----:B------:R-:W-:Y:S10]  /*1890*/  @!P0 BRA `(.L_x_77) ;  /* 0x0000000800008947 */ /* 0x000ff40003800000 */
[----:B------:R-:W-:-:S05]  /*18a0*/  IADD3 R11, P0, PT, R11, 0xe00, RZ ;  /* 0x00000e000b0b7810 */ /* 0x000fca0007f1e0ff */
[----:B------:R-:W-:Y:S01]  /*18b0*/  IMAD.X R14, RZ, RZ, R14, P0 ;  /* 0x000000ffff0e7224 */ /* 0x000fe200000e060e */
[----:B------:R-:W-:-:S04]  /*18c0*/  ISETP.GT.U32.AND P0, PT, R11, R10, PT ;  /* 0x0000000a0b00720c */ /* 0x000fc80003f04070 */
[----:B------:R-:W-:-:S13]  /*18d0*/  ISETP.GT.U32.AND.EX P0, PT, R14, R15, PT, P0 ;  /* 0x0000000f0e00720c */ /* 0x000fda0003f04100 */
[----:B------:R-:W-:Y:S05]  /*18e0*/  @!P0 BRA `(.L_x_78) ;  /* 0xfffffffc00988947 */ /* 0x000fea000383ffff */
.L_x_76:
[----:B------:R-:W-:-:S04]  /*18f0*/  ISETP.GE.U32.AND P0, PT, R11, R4, PT ;  /* 0x000000040b00720c */ /* 0x000fc80003f06070 */
[----:B------:R-:W-:-:S13]  /*1900*/  ISETP.GE.U32.AND.EX P0, PT, R14, R5, PT, P0 ;  /* 0x000000050e00720c */ /* 0x000fda0003f06100 */
[----:B------:R-:W-:Y:S05]  /*1910*/  @P0 BRA `(.L_x_77) ;  /* 0x0000000400e00947 */ /* 0x000fea0003800000 */
[----:B------:R-:W-:Y:S01]  /*1920*/  IMAD.IADD R7, R4, 0x1, -R11 ;  /* 0x0000000104077824 */ /* 0x000fe200078e0a0b */
[----:B------:R-:W-:Y:S04]  /*1930*/  BSSY.RECONVERGENT B1, `(.L_x_77) ;  /* 0x0000076000017945 */ /* 0x000fe80003800200 */
[----:B------:R-:W-:-:S13]  /*1940*/  ISETP.GE.AND P0, PT, R0, R7, PT ;  /* 0x000000070000720c */ /* 0x000fda0003f06270 */
[----:B------:R-:W-:Y:S05]  /*1950*/  @P0 BRA `(.L_x_79) ;  /* 0x0000000400cc0947 */ /* 0x000fea0003800000 */
[----:B------:R-:W-:Y:S01]  /*1960*/  LOP3.LUT R5, RZ, R0, RZ, 0x33, !PT ;  /* 0x00000000ff057212 */ /* 0x000fe200078e33ff */
[----:B------:R-:W-:Y:S01]  /*1970*/  BSSY.RECONVERGENT B2, `(.L_x_80) ;  /* 0x000001a000027945 */ /* 0x000fe20003800200 */
[----:B------:R-:W-:Y:S02]  /*1980*/  IMAD.MOV.U32 R6, RZ, RZ, R0 ;  /* 0x000000ffff067224 */ /* 0x000fe400078e0000 */
[----:B------:R-:W-:-:S04]  /*1990*/  IADD3 R4, PT, PT, -R11, R4, R5 ;  /* 0x000000040b047210 */ /* 0x000fc80007ffe105 */
[C---:B------:R-:W-:Y:S02]  /*19a0*/  LOP3.LUT R5, R4.reuse, 0x600, RZ, 0xc0, !PT ;  /* 0x0000060004057812 */ /* 0x040fe400078ec0ff */
[----:B------:R-:W-:Y:S02]  /*19b0*/  ISETP.GE.U32.AND P0, PT, R4, 0x600, PT ;  /* 0x000006000400780c */ /* 0x000fe40003f06070 */
[----:B------:R-:W-:-:S13]  /*19c0*/  ISETP.NE.AND P1, PT, R5, 0x600, PT ;  /* 0x000006000500780c */ /* 0x000fda0003f25270 */
[----:B------:R-:W-:Y:S05]  /*19d0*/  @!P1 BRA `(.L_x_81) ;  /* 0x00000000004c9947 */ /* 0x000fea0003800000 */
[----:B------:R-:W0:Y:S01]  /*19e0*/  LDCU.64 UR4, c[0x0][0x380] ;  /* 0x00007000ff0477ac */ /* 0x000e220008000a00 */
[----:B------:R-:W-:Y:S01]  /*19f0*/  IADD3 R10, P1, PT, R0, R11, RZ ;  /* 0x0000000b000a7210 */ /* 0x000fe20007f3e0ff */
[----:B------:R-:W-:Y:S01]  /*1a00*/  IMAD.MOV.U32 R6, RZ, RZ, R0 ;  /* 0x000000ffff067224 */ /* 0x000fe200078e0000 */
[----:B------:R-:W-:-:S03]  /*1a10*/  LEA.HI R4, R4, 0x1, RZ, 0x17 ;  /* 0x0000000104047811 */ /* 0x000fc600078fb8ff */
[----:B------:R-:W-:Y:S01]  /*1a20*/  IMAD.X R5, RZ, RZ, R14, P1 ;  /* 0x000000ffff057224 */ /* 0x000fe200008e060e */
[----:B------:R-:W-:-:S05]  /*1a30*/  LOP3.LUT R4, R4, 0x3, RZ, 0xc0, !PT ;  /* 0x0000000304047812 */ /* 0x000fca00078ec0ff */
[----:B------:R-:W-:Y:S01]  /*1a40*/  IMAD.MOV R8, RZ, RZ, -R4 ;  /* 0x000000ffff087224 */ /* 0x000fe200078e0a04 */
[----:B0-----:R-:W-:-:S04]  /*1a50*/  LEA R9, P2, R10, UR4, 0x3 ;  /* 0x000000040a097c11 */ /* 0x001fc8000f8418ff */
[----:B------:R-:W-:-:S09]  /*1a60*/  LEA.HI.X R10, R10, UR5, R5, 0x3, P2 ;  /* 0x000000050a0a7c11 */ /* 0x000fd200090f1c05 */
.L_x_82:
        /* <DEDUP_REMOVED lines=10> */
.L_x_81:
[----:B------:R-:W-:Y:S05]  /*1b10*/  BSYNC.RECONVERGENT B2 ;  /* 0x0000000000027941 */ /* 0x000fea0003800200 */
.L_x_80:
[----:B------:R-:W-:Y:S05]  /*1b20*/  @!P0 BRA `(.L_x_79) ;  /* 0x0000000400588947 */ /* 0x000fea0003800000 */
[----:B------:R-:W0:Y:S01]  /*1b30*/  LDCU.64 UR4, c[0x0][0x380] ;  /* 0x00007000ff0477ac */ /* 0x000e220008000a00 */
[----:B------:R-:W-:Y:S01]  /*1b40*/  IMAD.IADD R5, R7, 0x1, -R6 ;  /* 0x0000000107057824 */ /* 0x000fe200078e0a06 */
[----:B------:R-:W-:Y:S01]  /*1b50*/  IADD3 R11, P0, PT, R6, R11, RZ ;  /* 0x0000000b060b7210 */ /* 0x000fe20007f1e0ff */
[----:B------:R-:W-:Y:S03]  /*1b60*/  BSSY.RECONVERGENT B2, `(.L_x_83) ;  /* 0x000002e000027945 */ /* 0x000fe60003800200 */
[----:B------:R-:W-:Y:S01]  /*1b70*/  ISETP.GT.AND P1, PT, R5, 0x1800, PT ;  /* 0x000018000500780c */ /* 0x000fe20003f24270 */
[----:B------:R-:W-:Y:S01]  /*1b80*/  IMAD.X R14, RZ, RZ, R14, P0 ;  /* 0x000000ffff0e7224 */ /* 0x000fe200000e060e */
[----:B0-----:R-:W-:-:S04]  /*1b90*/  LEA R4, P0, R11, UR4, 0x3 ;  /* 0x000000040b047c11 */ /* 0x001fc8000f8018ff */
[----:B------:R-:W-:Y:S02]  /*1ba0*/  LEA.HI.X R5, R11, UR5, R14, 0x3, P0 ;  /* 0x000000050b057c11 */ /* 0x000fe400080f1c0e */
[----:B------:R-:W-:-:S05]  /*1bb0*/  PLOP3.LUT P0, PT, PT, PT, PT, 0x80, 0x8 ;  /* 0x000000000008781c */ /* 0x000fca0003f0f070 */
[----:B------:R-:W-:Y:S08]  /*1bc0*/  @!P1 BRA `(.L_x_84) ;  /* 0x00000000009c9947 */ /* 0x000ff00003800000 */
[----:B------:R-:W-:Y:S01]  /*1bd0*/  PLOP3.LUT P0, PT, PT, PT, PT, 0x8, 0x80 ;  /* 0x000000000080781c */ /* 0x000fe20003f0e170 */
[----:B------:R-:W-:-:S12]  /*1be0*/  VIADD R39, R7, 0xffffe800 ;  /* 0xffffe80007277836 */ /* 0x000fd80000000000 */
.L_x_85:
        /* <DEDUP_REMOVED lines=15> */
[----:B------:R0:W5:Y:S01]  /*1ce0*/  LDG.E.64.CONSTANT R8, desc[UR6][R4.64+0xf000] ;  /* 0x00f0000604087981 */ /* 0x000162000c1e9b00 */
[----:B------:R-:W-:-:S05]  /*1cf0*/  VIADD R6, R6, 0x2000 ;  /* 0x0000200006067836 */ /* 0x000fca0000000000 */
[----:B------:R-:W-:Y:S02]  /*1d00*/  ISETP.GE.AND P1, PT, R6, R39, PT ;  /* 0x000000270600720c */ /* 0x000fe40003f26270 */
[----:B0-----:R-:W-:-:S05]  /*1d10*/  IADD3 R4, P2, PT, R4, 0x10000, RZ ;  /* 0x0001000004047810 */ /* 0x001fca0007f5e0ff */
[----:B------:R-:W-:Y:S01]  /*1d20*/  IMAD.X R5, RZ, RZ, R5, P2 ;  /* 0x000000ffff057224 */ /* 0x000fe200010e0605 */
[----:B--2---:R-:W-:-:S08]  /*1d30*/  DADD R40, R40, R2 ;  /* 0x0000000028287229 */ /* 0x004fd00000000002 */
[----:B---3--:R-:W-:-:S08]  /*1d40*/  DADD R36, R40, R36 ;  /* 0x0000000028247229 */ /* 0x008fd00000000024 */
[----:B----4-:R-:W-:-:S08]  /*1d50*/  DADD R34, R36, R34 ;  /* 0x0000000024227229 */ /* 0x010fd00000000022 */
        /* <DEDUP_REMOVED lines=14> */
.L_x_84:
[----:B------:R-:W-:Y:S05]  /*1e40*/  BSYNC.RECONVERGENT B2 ;  /* 0x0000000000027941 */ /* 0x000fea0003800200 */
.L_x_83:
        /* <DEDUP_REMOVED lines=15> */
[----:B---3--:R-:W-:Y:S01]  /*1f40*/  DADD R8, R8, R10 ;  /* 0x0000000008087229 */ /* 0x008fe2000000000a */
[----:B------:R-:W-:-:S05]  /*1f50*/  IADD3 R10, P1, PT, R4, 0x8000, RZ ;  /* 0x00008000040a7810 */ /* 0x000fca0007f3e0ff */
[----:B0-----:R-:W-:Y:S02]  /*1f60*/  IMAD.X R5, RZ, RZ, R5, P1 ;  /* 0x000000ffff057224 */ /* 0x001fe400008e0605 */
[----:B----4-:R-:W-:Y:S01]  /*1f70*/  DADD R8, R8, R12 ;  /* 0x0000000008087229 */ /* 0x010fe2000000000c */
[----:B------:R-:W-:-:S07]  /*1f80*/  IMAD.MOV.U32 R4, RZ, RZ, R10 ;  /* 0x000000ffff047224 */ /* 0x000fce00078e000a */
[----:B-----5:R-:W-:-:S08]  /*1f90*/  DADD R8, R8, R14 ;  /* 0x0000000008087229 */ /* 0x020fd0000000000e */
[----:B------:R-:W-:-:S08]  /*1fa0*/  DADD R8, R8, R16 ;  /* 0x0000000008087229 */ /* 0x000fd00000000010 */
[----:B------:R-:W-:-:S08]  /*1fb0*/  DADD R8, R8, R18 ;  /* 0x0000000008087229 */ /* 0x000fd00000000012 */
[----:B------:R-:W-:-:S08]  /*1fc0*/  DADD R8, R8, R20 ;  /* 0x0000000008087229 */ /* 0x000fd00000000014 */
[----:B------:R-:W-:-:S11]  /*1fd0*/  DADD R2, R8, R22 ;  /* 0x0000000008027229 */ /* 0x000fd60000000016 */
.L_x_87:
[----:B------:R-:W-:Y:S05]  /*1fe0*/  BSYNC.RECONVERGENT B2 ;  /* 0x0000000000027941 */ /* 0x000fea0003800200 */
.L_x_86:
        /* <DEDUP_REMOVED lines=10> */
.L_x_79:
[----:B------:R-:W-:Y:S05]  /*2090*/  BSYNC.RECONVERGENT B1 ;  /* 0x0000000000017941 */ /* 0x000fea0003800200 */
.L_x_77:
        /* <DEDUP_REMOVED lines=22> */
[----:B0-----:R-:W-:-:S09]  /*2200*/  @!P1 LEA R9, R9, R8, 0x18 ;  /* 0x0000000809099211 */ /* 0x001fd200078ec0ff */
[----:B------:R-:W-:Y:S02]  /*2210*/  FSEL R6, R2, R4, P0 ;  /* 0x0000000402067208 */ /* 0x000fe40000000000 */
[----:B------:R-:W-:Y:S02]  /*2220*/  FSEL R7, R3, R5, P0 ;  /* 0x0000000503077208 */ /* 0x000fe40000000000 */
[----:B------:R-:W-:Y:S01]  /*2230*/  @!P1 SHF.R.U32.HI R4, RZ, 0x2, R0 ;  /* 0x00000002ff049819 */ /* 0x000fe20000011600 */
[----:B------:R-:W-:Y:S03]  /*2240*/  SHFL.DOWN PT, R2, R6, 0x10, 0x1f ;  /* 0x0a001f0006027f89 */ /* 0x000fe600000e0000 */
[----:B------:R-:W-:Y:S01]  /*2250*/  @!P1 LOP3.LUT R4, R4, 0xf8, RZ, 0xc0, !PT ;  /* 0x000000f804049812 */ /* 0x000fe200078ec0ff */
[----:B------:R-:W0:Y:S04]  /*2260*/  SHFL.DOWN P0, R3, R7, 0x10, 0x1f ;  /* 0x0a001f0007037f89 */ /* 0x000e280000000000 */
        /* <DEDUP_REMOVED lines=34> */
.L_x_75:
[----:B------:R-:W-:Y:S05]  /*2490*/  BSYNC.RECONVERGENT B0 ;  /* 0x0000000000007941 */ /* 0x000fea0003800200 */
.L_x_60:
[----:B------:R-:W-:Y:S05]  /*24a0*/  @P1 EXIT ;  /* 0x000000000000194d */ /* 0x000fea0003800000 */
[----:B------:R-:W0:Y:S01]  /*24b0*/  LDCU.64 UR4, c[0x0][0x3a0] ;  /* 0x00007400ff0477ac */ /* 0x000e220008000a00 */
[----:B------:R-:W1:Y:S01]  /*24c0*/  LDC.64 R4, c[0x0][0x388] ;  /* 0x0000e200ff047b82 */ /* 0x000e620000000a00 */
[----:B0-----:R-:W-:-:S07]  /*24d0*/  DADD R2, R2, UR4 ;  /* 0x0000000402027e29 */ /* 0x001fce0008000000 */
[----:B-1----:R-:W-:Y:S01]  /*24e0*/  STG.E.64 desc[UR6][R4.64], R2 ;  /* 0x0000000204007986 */ /* 0x002fe2000c101b06 */
[----:B------:R-:W-:Y:S05]  /*24f0*/  EXIT ;  /* 0x000000000000794d */ /* 0x000fea0003800000 */
.L_x_88:
        /* <DEDUP_REMOVED lines=16> */
.L_x_94:


//--------------------- .text._ZN3cub18CUB_300001_SM_10006detail11EmptyKernelIvEEvv --------------------------
	.section	.text._ZN3cub18CUB_300001_SM_10006detail11EmptyKernelIvEEvv,"ax",@progbits
	.align	128
        .global         _ZN3cub18CUB_300001_SM_10006detail11EmptyKernelIvEEvv
        .type           _ZN3cub18CUB_300001_SM_10006detail11EmptyKernelIvEEvv,@function
        .size           _ZN3cub18CUB_300001_SM_10006detail11EmptyKernelIvEEvv,(.L_x_95 - _ZN3cub18CUB_300001_SM_10006detail11EmptyKernelIvEEvv)
        .other          _ZN3cub18CUB_300001_SM_10006detail11EmptyKernelIvEEvv,@"STO_CUDA_ENTRY STV_DEFAULT"
_ZN3cub18CUB_300001_SM_10006detail11EmptyKernelIvEEvv:
.text._ZN3cub18CUB_300001_SM_10006detail11EmptyKernelIvEEvv:
[----:B------:R-:W-:Y:S01]  /*0000*/  LDC R1, c[0x0][0x37c] ;  /* 0x0000df00ff017b82 */ /* 0x000fe20000000800 */
[----:B------:R-:W-:Y:S05]  /*0010*/  EXIT ;  /* 0x000000000000794d */ /* 0x000fea0003800000 */
.L_x_89:
        /* <DEDUP_REMOVED lines=14> */
.L_x_95:


//--------------------- .text._Z7gpuInitIdEvPT_m  --------------------------
	.section	.text._Z7gpuInitIdEvPT_m,"ax",@progbits
	.align	128
        .global         _Z7gpuInitIdEvPT_m
        .type           _Z7gpuInitIdEvPT_m,@function
        .size           _Z7gpuInitIdEvPT_m,(.L_x_96 - _Z7gpuInitIdEvPT_m)
        .other          _Z7gpuInitIdEvPT_m,@"STO_CUDA_ENTRY STV_DEFAULT"
_Z7gpuInitIdEvPT_m:
.text._Z7gpuInitIdEvPT_m:
[----:B------:R-:W-:Y:S01]  /*0000*/  LDC R1, c[0x0][0x37c] ;  /* 0x0000df00ff017b82 */ /* 0x000fe20000000800 */
[----:B------:R-:W0:Y:S07]  /*0010*/  S2R R0, SR_TID.X ;  /* 0x0000000000007919 */ /* 0x000e2e0000002100 */
[----:B------:R-:W0:Y:S01]  /*0020*/  S2UR UR4, SR_CTAID.X ;  /* 0x00000000000479c3 */ /* 0x000e220000002500 */
[----:B------:R-:W1:Y:S07]  /*0030*/  LDCU.64 UR8, c[0x0][0x388] ;  /* 0x00007100ff0877ac */ /* 0x000e6e0008000a00 */
[----:B------:R-:W0:Y:S02]  /*0040*/  LDC R7, c[0x0][0x360] ;  /* 0x0000d800ff077b82 */ /* 0x000e240000000800 */
[----:B0-----:R-:W-:-:S05]  /*0050*/  IMAD R0, R7, UR4, R0 ;  /* 0x0000000407007c24 */ /* 0x001fca000f8e0200 */
[----:B-1----:R-:W-:-:S04]  /*0060*/  ISETP.GE.U32.AND P0, PT, R0, UR8, PT ;  /* 0x0000000800007c0c */ /* 0x002fc8000bf06070 */
[----:B------:R-:W-:-:S13]  /*0070*/  ISETP.GE.U32.AND.EX P0, PT, RZ, UR9, PT, P0 ;  /* 0x00000009ff007c0c */ /* 0x000fda000bf06100 */
[----:B------:R-:W-:Y:S05]  /*0080*/  @P0 EXIT ;  /* 0x000000000000094d */ /* 0x000fea0003800000 */
[----:B------:R-:W0:Y:S01]  /*0090*/  LDCU UR4, c[0x0][0x370] ;  /* 0x00006e00ff0477ac */ /* 0x000e220008000800 */
[----:B------:R-:W-:Y:S02]  /*00a0*/  IMAD.MOV.U32 R6, RZ, RZ, R0 ;  /* 0x000000ffff067224 */ /* 0x000fe400078e0000 */
[----:B------:R-:W-:Y:S01]  /*00b0*/  IMAD.MOV.U32 R9, RZ, RZ, RZ ;  /* 0x000000ffff097224 */ /* 0x000fe200078e00ff */
[----:B------:R-:W1:Y:S01]  /*00c0*/  LDCU.64 UR6, c[0x0][0x358] ;  /* 0x00006b00ff0677ac */ /* 0x000e620008000a00 */
[----:B------:R-:W2:Y:S01]  /*00d0*/  LDCU.64 UR10, c[0x0][0x380] ;  /* 0x00007000ff0a77ac */ /* 0x000ea20008000a00 */
[----:B0-----:R-:W-:-:S07]  /*00e0*/  IMAD R7, R7, UR4, RZ ;  /* 0x0000000407077c24 */ /* 0x001fce000f8e02ff */
.L_x_90:
[----:B------:R0:W1:Y:S01]  /*00f0*/  I2F.F64.U32 R2, R0 ;  /* 0x0000000000027312 */ /* 0x0000620000201800 */
[----:B--2---:R-:W-:-:S04]  /*0100*/  LEA R4, P0, R6, UR10, 0x3 ;  /* 0x0000000a06047c11 */ /* 0x004fc8000f8018ff */
[----:B------:R-:W-:Y:S01]  /*0110*/  LEA.HI.X R5, R6, UR11, R9, 0x3, P0 ;  /* 0x0000000b06057c11 */ /* 0x000fe200080f1c09 */
[----:B------:R-:W-:-:S04]  /*0120*/  IMAD.IADD R6, R7, 0x1, R0 ;  /* 0x0000000107067824 */ /* 0x000fc800078e0200 */
[----:B0-----:R-:W-:Y:S01]  /*0130*/  IMAD.MOV.U32 R0, RZ, RZ, R6 ;  /* 0x000000ffff007224 */ /* 0x001fe200078e0006 */
[----:B------:R-:W-:Y:S01]  /*0140*/  ISETP.GE.U32.AND P0, PT, R6, UR8, PT ;  /* 0x0000000806007c0c */ /* 0x000fe2000bf06070 */
[----:B-1----:R0:W-:Y:S03]  /*0150*/  STG.E.64 desc[UR6][R4.64], R2 ;  /* 0x0000000204007986 */ /* 0x0021e6000c101b06 */
[----:B------:R-:W-:-:S13]  /*0160*/  ISETP.GE.U32.AND.EX P0, PT, RZ, UR9, PT, P0 ;  /* 0x00000009ff007c0c */ /* 0x000fda000bf06100 */
[----:B0-----:R-:W-:Y:S05]  /*0170*/  @!P0 BRA `(.L_x_90) ;  /* 0xfffffffc00dc8947 */ /* 0x001fea000383ffff */
[----:B------:R-:W-:Y:S05]  /*0180*/  EXIT ;  /* 0x000000000000794d */ /* 0x000fea0003800000 */
.L_x_91:
        /* <DEDUP_REMOVED lines=15> */
.L_x_96:


//--------------------- .nv.shared._ZN3cub18CUB_300001_SM_10006detail6reduce28DeviceReduceSingleTileKernelINS2_10policy_hubIdyN4cuda3std3__44plusIvEEE10Policy1000EPdSC_iS9_ddNS7_10__identityEEEvT0_T1_T2_T3_T4_T6_ --------------------------
	.section	.nv.shared._ZN3cub18CUB_300001_SM_10006detail6reduce28DeviceReduceSingleTileKernelINS2_10policy_hubIdyN4cuda3std3__44plusIvEEE10Policy1000EPdSC_iS9_ddNS7_10__identityEEEvT0_T1_T2_T3_T4_T6_,"aw",@nobits
	.sectionflags	@""
	.align	8
.nv.shared._ZN3cub18CUB_300001_SM_10006detail6reduce28DeviceReduceSingleTileKernelINS2_10policy_hubIdyN4cuda3std3__44plusIvEEE10Policy1000EPdSC_iS9_ddNS7_10__identityEEEvT0_T1_T2_T3_T4_T6_:
	.zero		1176


//--------------------- .nv.shared.reserved.0     --------------------------
	.section	.nv.shared.reserved.0,"aw",@nobits
	.weak		__nv_reservedSMEM_offset_0_alias
	.size		__nv_reservedSMEM_offset_0_alias, 0, 64
	.other		__nv_reservedSMEM_offset_0_alias,@"STO_CUDA_RESERVED_SHARED STV_DEFAULT"
__nv_reservedSMEM_offset_0_alias:
	.zero		0
	.zero		64


//--------------------- .nv.global                --------------------------
	.section	.nv.global,"aw",@nobits
.nv.global:
	.type		_ZN31_INTERNAL_bf329d29_4_k_cu_temps6thrust24THRUST_300001_SM_1000_NS12placeholders2_5E,@object
	.size		_ZN31_INTERNAL_bf329d29_4_k_cu_temps6thrust24THRUST_300001_SM_1000_NS12placeholders2_5E,(_ZN31_INTERNAL_bf329d29_4_k_cu_temps4cuda3std3__45__cpo6cbeginE - _ZN31_INTERNAL_bf329d29_4_k_cu_temps6thrust24THRUST_300001_SM_1000_NS12placeholders2_5E)
_ZN31_INTERNAL_bf329d29_4_k_cu_temps6thrust24THRUST_300001_SM_1000_NS12placeholders2_5E:
	.zero		1
	.type		_ZN31_INTERNAL_bf329d29_4_k_cu_temps4cuda3std3__45__cpo6cbeginE,@object
	.size		_ZN31_INTERNAL_bf329d29_4_k_cu_temps4cuda3std3__45__cpo6cbeginE,(_ZN31_INTERNAL_bf329d29_4_k_cu_temps4cuda3std6ranges3__45__cpo6cbeginE - _ZN31_INTERNAL_bf329d29_4_k_cu_temps4cuda3std3__45__cpo6cbeginE)
_ZN31_INTERNAL_bf329d29_4_k_cu_temps4cuda3std3__45__cpo6cbeginE:
	.zero		1
	.type		_ZN31_INTERNAL_bf329d29_4_k_cu_temps4cuda3std6ranges3__45__cpo6cbeginE,@object
	.size		_ZN31_INTERNAL_bf329d29_4_k_cu_temps4cuda3std6ranges3__45__cpo6cbeginE,(_ZN31_INTERNAL_bf329d29_4_k_cu_temps4cuda3std3__48in_placeE - _ZN31_INTERNAL_bf329d29_4_k_cu_temps4cuda3std6ranges3__45__cpo6cbeginE)
_ZN31_INTERNAL_bf329d29_4_k_cu_temps4cuda3std6ranges3__45__cpo6cbeginE:
	.zero		1
	.type		_ZN31_INTERNAL_bf329d29_4_k_cu_temps4cuda3std3__48in_placeE,@object
	.size		_ZN31_INTERNAL_bf329d29_4_k_cu_temps4cuda3std3__48in_placeE,(_ZN31_INTERNAL_bf329d29_4_k_cu_temps4cuda3std6ranges3__45__cpo4sizeE - _ZN31_INTERNAL_bf329d29_4_k_cu_temps4cuda3std3__48in_placeE)
_ZN31_INTERNAL_bf329d29_4_k_cu_temps4cuda3std3__48in_placeE:
	.zero		1
	.type		_ZN31_INTERNAL_bf329d29_4_k_cu_temps4cuda3std6ranges3__45__cpo4sizeE,@object
	.size		_ZN31_INTERNAL_bf329d29_4_k_cu_temps4cuda3std6ranges3__45__cpo4sizeE,(_ZN31_INTERNAL_bf329d29_4_k_cu_temps6thrust24THRUST_300001_SM_1000_NS12placeholders2_9E - _ZN31_INTERNAL_bf329d29_4_k_cu_temps4cuda3std6ranges3__45__cpo4sizeE)
_ZN31_INTERNAL_bf329d29_4_k_cu_temps4cuda3std6ranges3__45__cpo4sizeE:
	.zero		1
	.type		_ZN31_INTERNAL_bf329d29_4_k_cu_temps6thrust24THRUST_300001_SM_1000_NS12placeholders2_9E,@object
	.size		_ZN31_INTERNAL_bf329d29_4_k_cu_temps6thrust24THRUST_300001_SM_1000_NS12placeholders2_9E,(_ZN31_INTERNAL_bf329d29_4_k_cu_temps4cuda3std3__45__cpo7crbeginE - _ZN31_INTERNAL_bf329d29_4_k_cu_temps6thrust24THRUST_300001_SM_1000_NS12placeholders2_9E)
_ZN31_INTERNAL_bf329d29_4_k_cu_temps6thrust24THRUST_300001_SM_1000_NS12placeholders2_9E:
	.zero		1
	.type		_ZN31_INTERNAL_bf329d29_4_k_cu_temps4cuda3std3__45__cpo7crbeginE,@object
	.size		_ZN31_INTERNAL_bf329d29_4_k_cu_temps4cuda3std3__45__cpo7crbeginE,(_ZN31_INTERNAL_bf329d29_4_k_cu_temps4cuda3std6ranges3__45__cpo4nextE - _ZN31_INTERNAL_bf329d29_4_k_cu_temps4cuda3std3__45__cpo7crbeginE)
_ZN31_INTERNAL_bf329d29_4_k_cu_temps4cuda3std3__45__cpo7crbeginE:
	.zero		1
	.type		_ZN31_INTERNAL_bf329d29_4_k_cu_temps4cuda3std6ranges3__45__cpo4nextE,@object
	.size		_ZN31_INTERNAL_bf329d29_4_k_cu_temps4cuda3std6ranges3__45__cpo4nextE,(_ZN31_INTERNAL_bf329d29_4_k_cu_temps4cuda3std6ranges3__45__cpo4swapE - _ZN31_INTERNAL_bf329d29_4_k_cu_temps4cuda3std6ranges3__45__cpo4nextE)
_ZN31_INTERNAL_bf329d29_4_k_cu_temps4cuda3std6ranges3__45__cpo4nextE:
	.zero		1
	.type		_ZN31_INTERNAL_bf329d29_4_k_cu_temps4cuda3std6ranges3__45__cpo4swapE,@object
	.size		_ZN31_INTERNAL_bf329d29_4_k_cu_temps4cuda3std6ranges3__45__cpo4swapE,(_ZN31_INTERNAL_bf329d29_4_k_cu_temps6thrust24THRUST_300001_SM_1000_NS12placeholders2_1E - _ZN31_INTERNAL_bf329d29_4_k_cu_temps4cuda3std6ranges3__45__cpo4swapE)
_ZN31_INTERNAL_bf329d29_4_k_cu_temps4cuda3std6ranges3__45__cpo4swapE:
	.zero		1
	.type		_ZN31_INTERNAL_bf329d29_4_k_cu_temps6thrust24THRUST_300001_SM_1000_NS12placeholders2_1E,@object
	.size		_ZN31_INTERNAL_bf329d29_4_k_cu_temps6thrust24THRUST_300001_SM_1000_NS12placeholders2_1E,(_ZN31_INTERNAL_bf329d29_4_k_cu_temps6thrust24THRUST_300001_SM_1000_NS12placeholders2_3E - _ZN31_INTERNAL_bf329d29_4_k_cu_temps6thrust24THRUST_300001_SM_1000_NS12placeholders2_1E)
_ZN31_INTERNAL_bf329d29_4_k_cu_temps6thrust24THRUST_300001_SM_1000_NS12placeholders2_1E:
	.zero		1
	.type		_ZN31_INTERNAL_bf329d29_4_k_cu_temps6thrust24THRUST_300001_SM_1000_NS12placeholders2_3E,@object
	.size		_ZN31_INTERNAL_bf329d29_4_k_cu_temps6thrust24THRUST_300001_SM_1000_NS12placeholders2_3E,(_ZN31_INTERNAL_bf329d29_4_k_cu_temps4cuda3std3__45__cpo5beginE - _ZN31_INTERNAL_bf329d29_4_k_cu_temps6thrust24THRUST_300001_SM_1000_NS12placeholders2_3E)
_ZN31_INTERNAL_bf329d29_4_k_cu_temps6thrust24THRUST_300001_SM_1000_NS12placeholders2_3E:
	.zero		1
	.type		_ZN31_INTERNAL_bf329d29_4_k_cu_temps4cuda3std3__45__cpo5beginE,@object
	.size		_ZN31_INTERNAL_bf329d29_4_k_cu_temps4cuda3std3__45__cpo5beginE,(_ZN31_INTERNAL_bf329d29_4_k_cu_temps4cuda3std6ranges3__45__cpo5beginE - _ZN31_INTERNAL_bf329d29_4_k_cu_temps4cuda3std3__45__cpo5beginE)
_ZN31_INTERNAL_bf329d29_4_k_cu_temps4cuda3std3__45__cpo5beginE:
	.zero		1
	.type		_ZN31_INTERNAL_bf329d29_4_k_cu_temps4cuda3std6ranges3__45__cpo5beginE,@object
	.size		_ZN31_INTERNAL_bf329d29_4_k_cu_temps4cuda3std6ranges3__45__cpo5beginE,(_ZN31_INTERNAL_bf329d29_4_k_cu_temps4cuda3std3__433_GLOBAL__N__bf329d29_4_k_cu_temps6ignoreE - _ZN31_INTERNAL_bf329d29_4_k_cu_temps4cuda3std6ranges3__45__cpo5beginE)
_ZN31_INTERNAL_bf329d29_4_k_cu_temps4cuda3std6ranges3__45__cpo5beginE:
	.zero		1
	.type		_ZN31_INTERNAL_bf329d29_4_k_cu_temps4cuda3std3__433_GLOBAL__N__bf329d29_4_k_cu_temps6ignoreE,@object
	.size		_ZN31_INTERNAL_bf329d29_4_k_cu_temps4cuda3std3__433_GLOBAL__N__bf329d29_4_k_cu_temps6ignoreE,(_ZN31_INTERNAL_bf329d29_4_k_cu_temps4cuda3std6ranges3__45__cpo4dataE - _ZN31_INTERNAL_bf329d29_4_k_cu_temps4cuda3std3__433_GLOBAL__N__bf329d29_4_k_cu_temps6ignoreE)
_ZN31_INTERNAL_bf329d29_4_k_cu_temps4cuda3std3__433_GLOBAL__N__bf329d29_4_k_cu_temps6ignoreE:
	.zero		1
	.type		_ZN31_INTERNAL_bf329d29_4_k_cu_temps4cuda3std6ranges3__45__cpo4dataE,@object
	.size		_ZN31_INTERNAL_bf329d29_4_k_cu_temps4cuda3std6ranges3__45__cpo4dataE,(_ZN31_INTERNAL_bf329d29_4_k_cu_temps6thrust24THRUST_300001_SM_1000_NS12placeholders2_7E - _ZN31_INTERNAL_bf329d29_4_k_cu_temps4cuda3std6ranges3__45__cpo4dataE)
_ZN31_INTERNAL_bf329d29_4_k_cu_temps4cuda3std6ranges3__45__cpo4dataE:
	.zero		1
	.type		_ZN31_INTERNAL_bf329d29_4_k_cu_temps6thrust24THRUST_300001_SM_1000_NS12placeholders2_7E,@object
	.size		_ZN31_INTERNAL_bf329d29_4_k_cu_temps6thrust24THRUST_300001_SM_1000_NS12placeholders2_7E,(_ZN31_INTERNAL_bf329d29_4_k_cu_temps4cuda3std3__45__cpo6rbeginE - _ZN31_INTERNAL_bf329d29_4_k_cu_temps6thrust24THRUST_300001_SM_1000_NS12placeholders2_7E)
_ZN31_INTERNAL_bf329d29_4_k_cu_temps6thrust24THRUST_300001_SM_1000_NS12placeholders2_7E:
	.zero		1
	.type		_ZN31_INTERNAL_bf329d29_4_k_cu_temps4cuda3std3__45__cpo6rbeginE,@object
	.size		_ZN31_INTERNAL_bf329d29_4_k_cu_temps4cuda3std3__45__cpo6rbeginE,(_ZN31_INTERNAL_bf329d29_4_k_cu_temps4cuda3std6ranges3__45__cpo7advanceE - _ZN31_INTERNAL_bf329d29_4_k_cu_temps4cuda3std3__45__cpo6rbeginE)
_ZN31_INTERNAL_bf329d29_4_k_cu_temps4cuda3std3__45__cpo6rbeginE:
	.zero		1
	.type		_ZN31_INTERNAL_bf329d29_4_k_cu_temps4cuda3std6ranges3__45__cpo7advanceE,@object
	.size		_ZN31_INTERNAL_bf329d29_4_k_cu_temps4cuda3std6ranges3__45__cpo7advanceE,(_ZN31_INTERNAL_bf329d29_4_k_cu_temps4cuda3std3__47nulloptE - _ZN31_INTERNAL_bf329d29_4_k_cu_temps4cuda3std6ranges3__45__cpo7advanceE)
_ZN31_INTERNAL_bf329d29_4_k_cu_temps4cuda3std6ranges3__45__cpo7advanceE:
	.zero		1
	.type		_ZN31_INTERNAL_bf329d29_4_k_cu_temps4cuda3std3__47nulloptE,@object
	.size		_ZN31_INTERNAL_bf329d29_4_k_cu_temps4cuda3std3__47nulloptE,(_ZN31_INTERNAL_bf329d29_4_k_cu_temps4cuda3std6ranges3__45__cpo8distanceE - _ZN31_INTERNAL_bf329d29_4_k_cu_temps4cuda3std3__47nulloptE)
_ZN31_INTERNAL_bf329d29_4_k_cu_temps4cuda3std3__47nulloptE:
	.zero		1
	.type		_ZN31_INTERNAL_bf329d29_4_k_cu_temps4cuda3std6ranges3__45__cpo8distanceE,@object
	.size		_ZN31_INTERNAL_bf329d29_4_k_cu_temps4cuda3std6ranges3__45__cpo8distanceE,(_ZN31_INTERNAL_bf329d29_4_k_cu_temps6thrust24THRUST_300001_SM_1000_NS12placeholders2_6E - _ZN31_INTERNAL_bf329d29_4_k_cu_temps4cuda3std6ranges3__45__cpo8distanceE)
_ZN31_INTERNAL_bf329d29_4_k_cu_temps4cuda3std6ranges3__45__cpo8distanceE:
	.zero		1
	.type		_ZN31_INTERNAL_bf329d29_4_k_cu_temps6thrust24THRUST_300001_SM_1000_NS12placeholders2_6E,@object
	.size		_ZN31_INTERNAL_bf329d29_4_k_cu_temps6thrust24THRUST_300001_SM_1000_NS12placeholders2_6E,(_ZN31_INTERNAL_bf329d29_4_k_cu_temps4cuda3std3__45__cpo4cendE - _ZN31_INTERNAL_bf329d29_4_k_cu_temps6thrust24THRUST_300001_SM_1000_NS12placeholders2_6E)
_ZN31_INTERNAL_bf329d29_4_k_cu_temps6thrust24THRUST_300001_SM_1000_NS12placeholders2_6E:
	.zero		1
	.type		_ZN31_INTERNAL_bf329d29_4_k_cu_temps4cuda3std3__45__cpo4cendE,@object
	.size		_ZN31_INTERNAL_bf329d29_4_k_cu_temps4cuda3std3__45__cpo4cendE,(_ZN31_INTERNAL_bf329d29_4_k_cu_temps4cuda3std6ranges3__45__cpo4cendE - _ZN31_INTERNAL_bf329d29_4_k_cu_temps4cuda3std3__45__cpo4cendE)
_ZN31_INTERNAL_bf329d29_4_k_cu_temps4cuda3std3__45__cpo4cendE:
	.zero		1
	.type		_ZN31_INTERNAL_bf329d29_4_k_cu_temps4cuda3std6ranges3__45__cpo4cendE,@object
	.size		_ZN31_INTERNAL_bf329d29_4_k_cu_temps4cuda3std6ranges3__45__cpo4cendE,(_ZN31_INTERNAL_bf329d29_4_k_cu_temps4cuda3std3__420unreachable_sentinelE - _ZN31_INTERNAL_bf329d29_4_k_cu_temps4cuda3std6ranges3__45__cpo4cendE)
_ZN31_INTERNAL_bf329d29_4_k_cu_temps4cuda3std6ranges3__45__cpo4cendE:
	.zero		1
	.type		_ZN31_INTERNAL_bf329d29_4_k_cu_temps4cuda3std3__420unreachable_sentinelE,@object
	.size		_ZN31_INTERNAL_bf329d29_4_k_cu_temps4cuda3std3__420unreachable_sentinelE,(_ZN31_INTERNAL_bf329d29_4_k_cu_temps4cuda3std6ranges3__45__cpo5ssizeE - _ZN31_INTERNAL_bf329d29_4_k_cu_temps4cuda3std3__420unreachable_sentinelE)
_ZN31_INTERNAL_bf329d29_4_k_cu_temps4cuda3std3__420unreachable_sentinelE:
	.zero		1
	.type		_ZN31_INTERNAL_bf329d29_4_k_cu_temps4cuda3std6ranges3__45__cpo5ssizeE,@object
	.size		_ZN31_INTERNAL_bf329d29_4_k_cu_temps4cuda3std6ranges3__45__cpo5ssizeE,(_ZN31_INTERNAL_bf329d29_4_k_cu_temps6thrust24THRUST_300001_SM_1000_NS12placeholders3_10E - _ZN31_INTERNAL_bf329d29_4_k_cu_temps4cuda3std6ranges3__45__cpo5ssizeE)
_ZN31_INTERNAL_bf329d29_4_k_cu_temps4cuda3std6ranges3__45__cpo5ssizeE:
	.zero		1
	.type		_ZN31_INTERNAL_bf329d29_4_k_cu_temps6thrust24THRUST_300001_SM_1000_NS12placeholders3_10E,@object
	.size		_ZN31_INTERNAL_bf329d29_4_k_cu_temps6thrust24THRUST_300001_SM_1000_NS12placeholders3_10E,(_ZN31_INTERNAL_bf329d29_4_k_cu_temps4cuda3std3__45__cpo5crendE - _ZN31_INTERNAL_bf329d29_4_k_cu_temps6thrust24THRUST_300001_SM_1000_NS12placeholders3_10E)
_ZN31_INTERNAL_bf329d29_4_k_cu_temps6thrust24THRUST_300001_SM_1000_NS12placeholders3_10E:
	.zero		1
	.type		_ZN31_INTERNAL_bf329d29_4_k_cu_temps4cuda3std3__45__cpo5crendE,@object
	.size		_ZN31_INTERNAL_bf329d29_4_k_cu_temps4cuda3std3__45__cpo5crendE,(_ZN31_INTERNAL_bf329d29_4_k_cu_temps4cuda3std6ranges3__45__cpo4prevE - _ZN31_INTERNAL_bf329d29_4_k_cu_temps4cuda3std3__45__cpo5crendE)
_ZN31_INTERNAL_bf329d29_4_k_cu_temps4cuda3std3__45__cpo5crendE:
	.zero		1
	.type		_ZN31_INTERNAL_bf329d29_4_k_cu_temps4cuda3std6ranges3__45__cpo4prevE,@object
	.size		_ZN31_INTERNAL_bf329d29_4_k_cu_temps4cuda3std6ranges3__45__cpo4prevE,(_ZN31_INTERNAL_bf329d29_4_k_cu_temps4cuda3std6ranges3__45__cpo9iter_moveE - _ZN31_INTERNAL_bf329d29_4_k_cu_temps4cuda3std6ranges3__45__cpo4prevE)
_ZN31_INTERNAL_bf329d29_4_k_cu_temps4cuda3std6ranges3__45__cpo4prevE:
	.zero		1
	.type		_ZN31_INTERNAL_bf329d29_4_k_cu_temps4cuda3std6ranges3__45__cpo9iter_moveE,@object
	.size		_ZN31_INTERNAL_bf329d29_4_k_cu_temps4cuda3std6ranges3__45__cpo9iter_moveE,(_ZN31_INTERNAL_bf329d29_4_k_cu_temps6thrust24THRUST_300001_SM_1000_NS12placeholders2_2E - _ZN31_INTERNAL_bf329d29_4_k_cu_temps4cuda3std6ranges3__45__cpo9iter_moveE)
_ZN31_INTERNAL_bf329d29_4_k_cu_temps4cuda3std6ranges3__45__cpo9iter_moveE:
	.zero		1
	.type		_ZN31_INTERNAL_bf329d29_4_k_cu_temps6thrust24THRUST_300001_SM_1000_NS12placeholders2_2E,@object
	.size		_ZN31_INTERNAL_bf329d29_4_k_cu_temps6thrust24THRUST_300001_SM_1000_NS12placeholders2_2E,(_ZN31_INTERNAL_bf329d29_4_k_cu_temps6thrust24THRUST_300001_SM_1000_NS12placeholders2_4E - _ZN31_INTERNAL_bf329d29_4_k_cu_temps6thrust24THRUST_300001_SM_1000_NS12placeholders2_2E)
_ZN31_INTERNAL_bf329d29_4_k_cu_temps6thrust24THRUST_300001_SM_1000_NS12placeholders2_2E:
	.zero		1
	.type		_ZN31_INTERNAL_bf329d29_4_k_cu_temps6thrust24THRUST_300001_SM_1000_NS12placeholders2_4E,@object
	.size		_ZN31_INTERNAL_bf329d29_4_k_cu_temps6thrust24THRUST_300001_SM_1000_NS12placeholders2_4E,(_ZN31_INTERNAL_bf329d29_4_k_cu_temps4cuda3std3__45__cpo3endE - _ZN31_INTERNAL_bf329d29_4_k_cu_temps6thrust24THRUST_300001_SM_1000_NS12placeholders2_4E)
_ZN31_INTERNAL_bf329d29_4_k_cu_temps6thrust24THRUST_300001_SM_1000_NS12placeholders2_4E:
	.zero		1
	.type		_ZN31_INTERNAL_bf329d29_4_k_cu_temps4cuda3std3__45__cpo3endE,@object
	.size		_ZN31_INTERNAL_bf329d29_4_k_cu_temps4cuda3std3__45__cpo3endE,(_ZN31_INTERNAL_bf329d29_4_k_cu_temps4cuda3std6ranges3__45__cpo3endE - _ZN31_INTERNAL_bf329d29_4_k_cu_temps4cuda3std3__45__cpo3endE)
_ZN31_INTERNAL_bf329d29_4_k_cu_temps4cuda3std3__45__cpo3endE:
	.zero		1
	.type		_ZN31_INTERNAL_bf329d29_4_k_cu_temps4cuda3std6ranges3__45__cpo3endE,@object
	.size		_ZN31_INTERNAL_bf329d29_4_k_cu_temps4cuda3std6ranges3__45__cpo3endE,(_ZN31_INTERNAL_bf329d29_4_k_cu_temps4cuda3std3__419piecewise_constructE - _ZN31_INTERNAL_bf329d29_4_k_cu_temps4cuda3std6ranges3__45__cpo3endE)
_ZN31_INTERNAL_bf329d29_4_k_cu_temps4cuda3std6ranges3__45__cpo3endE:
	.zero		1
	.type		_ZN31_INTERNAL_bf329d29_4_k_cu_temps4cuda3std3__419piecewise_constructE,@object
	.size		_ZN31_INTERNAL_bf329d29_4_k_cu_temps4cuda3std3__419piecewise_constructE,(_ZN31_INTERNAL_bf329d29_4_k_cu_temps4cuda3std6ranges3__45__cpo5cdataE - _ZN31_INTERNAL_bf329d29_4_k_cu_temps4cuda3std3__419piecewise_constructE)
_ZN31_INTERNAL_bf329d29_4_k_cu_temps4cuda3std3__419piecewise_constructE:
	.zero		1
	.type		_ZN31_INTERNAL_bf329d29_4_k_cu_temps4cuda3std6ranges3__45__cpo5cdataE,@object
	.size		_ZN31_INTERNAL_bf329d29_4_k_cu_temps4cuda3std6ranges3__45__cpo5cdataE,(_ZN31_INTERNAL_bf329d29_4_k_cu_temps6thrust24THRUST_300001_SM_1000_NS12placeholders2_8E - _ZN31_INTERNAL_bf329d29_4_k_cu_temps4cuda3std6ranges3__45__cpo5cdataE)
_ZN31_INTERNAL_bf329d29_4_k_cu_temps4cuda3std6ranges3__45__cpo5cdataE:
	.zero		1
	.type		_ZN31_INTERNAL_bf329d29_4_k_cu_temps6thrust24THRUST_300001_SM_1000_NS12placeholders2_8E,@object
	.size		_ZN31_INTERNAL_bf329d29_4_k_cu_temps6thrust24THRUST_300001_SM_1000_NS12placeholders2_8E,(_ZN31_INTERNAL_bf329d29_4_k_cu_temps4cuda3std3__45__cpo4rendE - _ZN31_INTERNAL_bf329d29_4_k_cu_temps6thrust24THRUST_300001_SM_1000_NS12placeholders2_8E)
_ZN31_INTERNAL_bf329d29_4_k_cu_temps6thrust24THRUST_300001_SM_1000_NS12placeholders2_8E:
	.zero		1
	.type		_ZN31_INTERNAL_bf329d29_4_k_cu_temps4cuda3std3__45__cpo4rendE,@object
	.size		_ZN31_INTERNAL_bf329d29_4_k_cu_temps4cuda3std3__45__cpo4rendE,(_ZN31_INTERNAL_bf329d29_4_k_cu_temps4cuda3std6ranges3__45__cpo9iter_swapE - _ZN31_INTERNAL_bf329d29_4_k_cu_temps4cuda3std3__45__cpo4rendE)
_ZN31_INTERNAL_bf329d29_4_k_cu_temps4cuda3std3__45__cpo4rendE:
	.zero		1
	.type		_ZN31_INTERNAL_bf329d29_4_k_cu_temps4cuda3std6ranges3__45__cpo9iter_swapE,@object
	.size		_ZN31_INTERNAL_bf329d29_4_k_cu_temps4cuda3std6ranges3__45__cpo9iter_swapE,(_ZN31_INTERNAL_bf329d29_4_k_cu_temps4cuda3std3__48unexpectE - _ZN31_INTERNAL_bf329d29_4_k_cu_temps4cuda3std6ranges3__45__cpo9iter_swapE)
_ZN31_INTERNAL_bf329d29_4_k_cu_temps4cuda3std6ranges3__45__cpo9iter_swapE:
	.zero		1
	.type		_ZN31_INTERNAL_bf329d29_4_k_cu_temps4cuda3std3__48unexpectE,@object
	.size		_ZN31_INTERNAL_bf329d29_4_k_cu_temps4cuda3std3__48unexpectE,(_ZN31_INTERNAL_bf329d29_4_k_cu_temps6thrust24THRUST_300001_SM_1000_NS6system6detail10sequential3seqE - _ZN31_INTERNAL_bf329d29_4_k_cu_temps4cuda3std3__48unexpectE)
_ZN31_INTERNAL_bf329d29_4_k_cu_temps4cuda3std3__48unexpectE:
	.zero		1
	.type		_ZN31_INTERNAL_bf329d29_4_k_cu_temps6thrust24THRUST_300001_SM_1000_NS6system6detail10sequential3seqE,@object
	.size		_ZN31_INTERNAL_bf329d29_4_k_cu_temps6thrust24THRUST_300001_SM_1000_NS6system6detail10sequential3seqE,(.L_29 - _ZN31_INTERNAL_bf329d29_4_k_cu_temps6thrust24THRUST_300001_SM_1000_NS6system6detail10sequential3seqE)
_ZN31_INTERNAL_bf329d29_4_k_cu_temps6thrust24THRUST_300001_SM_1000_NS6system6detail10sequential3seqE:
	.zero		1
.L_29:


//--------------------- .nv.shared._ZN3cub18CUB_300001_SM_10006detail6reduce18DeviceReduceKernelINS2_10policy_hubIdyN4cuda3std3__44plusIvEEE10Policy1000EPdyS9_dNS7_10__identityEEEvT0_PT3_T1_NS0_13GridEvenShareISH_EET2_T4_ --------------------------
	.section	.nv.shared._ZN3cub18CUB_300001_SM_10006detail6reduce18DeviceReduceKernelINS2_10policy_hubIdyN4cuda3std3__44plusIvEEE10Policy1000EPdyS9_dNS7_10__identityEEEvT0_PT3_T1_NS0_13GridEvenShareISH_EET2_T4_,"aw",@nobits
	.sectionflags	@""
	.align	8
.nv.shared._ZN3cub18CUB_300001_SM_10006detail6reduce18DeviceReduceKernelINS2_10policy_hubIdyN4cuda3std3__44plusIvEEE10Policy1000EPdyS9_dNS7_10__identityEEEvT0_PT3_T1_NS0_13GridEvenShareISH_EET2_T4_:
	.zero		1176


//--------------------- .nv.shared._ZN3cub18CUB_300001_SM_10006detail6reduce28DeviceReduceSingleTileKernelINS2_10policy_hubIdyN4cuda3std3__44plusIvEEE10Policy1000EPdSC_yS9_ddNS7_10__identityEEEvT0_T1_T2_T3_T4_T6_ --------------------------
	.section	.nv.shared._ZN3cub18CUB_300001_SM_10006detail6reduce28DeviceReduceSingleTileKernelINS2_10policy_hubIdyN4cuda3std3__44plusIvEEE10Policy1000EPdSC_yS9_ddNS7_10__identityEEEvT0_T1_T2_T3_T4_T6_,"aw",@nobits
	.sectionflags	@""
	.align	8
.nv.shared._ZN3cub18CUB_300001_SM_10006detail6reduce28DeviceReduceSingleTileKernelINS2_10policy_hubIdyN4cuda3std3__44plusIvEEE10Policy1000EPdSC_yS9_ddNS7_10__identityEEEvT0_T1_T2_T3_T4_T6_:
	.zero		1176


//--------------------- .nv.constant0._ZN3cub18CUB_300001_SM_10006detail6reduce28DeviceReduceSingleTileKernelINS2_10policy_hubIdyN4cuda3std3__44plusIvEEE10Policy1000EPdSC_iS9_ddNS7_10__identityEEEvT0_T1_T2_T3_T4_T6_ --------------------------
	.section	.nv.constant0._ZN3cub18CUB_300001_SM_10006detail6reduce28DeviceReduceSingleTileKernelINS2_10policy_hubIdyN4cuda3std3__44plusIvEEE10Policy1000EPdSC_iS9_ddNS7_10__identityEEEvT0_T1_T2_T3_T4_T6_,"a",@progbits
	.sectionflags	@""
	.align	4
.nv.constant0._ZN3cub18CUB_300001_SM_10006detail6reduce28DeviceReduceSingleTileKernelINS2_10policy_hubIdyN4cuda3std3__44plusIvEEE10Policy1000EPdSC_iS9_ddNS7_10__identityEEEvT0_T1_T2_T3_T4_T6_:
	.zero		929


//--------------------- .nv.constant0._ZN3cub18CUB_300001_SM_10006detail6reduce18DeviceReduceKernelINS2_10policy_hubIdyN4cuda3std3__44plusIvEEE10Policy1000EPdyS9_dNS7_10__identityEEEvT0_PT3_T1_NS0_13GridEvenShareISH_EET2_T4_ --------------------------
	.section	.nv.constant0._ZN3cub18CUB_300001_SM_10006detail6reduce18DeviceReduceKernelINS2_10policy_hubIdyN4cuda3std3__44plusIvEEE10Policy1000EPdyS9_dNS7_10__identityEEEvT0_PT3_T1_NS0_13GridEvenShareISH_EET2_T4_,"a",@progbits
	.sectionflags	@""
	.align	4
.nv.constant0._ZN3cub18CUB_300001_SM_10006detail6reduce18DeviceReduceKernelINS2_10policy_hubIdyN4cuda3std3__44plusIvEEE10Policy1000EPdyS9_dNS7_10__identityEEEvT0_PT3_T1_NS0_13GridEvenShareISH_EET2_T4_:
	.zero		994


//--------------------- .nv.constant0._ZN3cub18CUB_300001_SM_10006detail6reduce28DeviceReduceSingleTileKernelINS2_10policy_hubIdyN4cuda3std3__44plusIvEEE10Policy1000EPdSC_yS9_ddNS7_10__identityEEEvT0_T1_T2_T3_T4_T6_ --------------------------
	.section	.nv.constant0._ZN3cub18CUB_300001_SM_10006detail6reduce28DeviceReduceSingleTileKernelINS2_10policy_hubIdyN4cuda3std3__44plusIvEEE10Policy1000EPdSC_yS9_ddNS7_10__identityEEEvT0_T1_T2_T3_T4_T6_,"a",@progbits
	.sectionflags	@""
	.align	4
.nv.constant0._ZN3cub18CUB_300001_SM_10006detail6reduce28DeviceReduceSingleTileKernelINS2_10policy_hubIdyN4cuda3std3__44plusIvEEE10Policy1000EPdSC_yS9_ddNS7_10__identityEEEvT0_T1_T2_T3_T4_T6_:
	.zero		937


//--------------------- .nv.constant0._ZN3cub18CUB_300001_SM_10006detail11EmptyKernelIvEEvv --------------------------
	.section	.nv.constant0._ZN3cub18CUB_300001_SM_10006detail11EmptyKernelIvEEvv,"a",@progbits
	.sectionflags	@""
	.align	4
.nv.constant0._ZN3cub18CUB_300001_SM_10006detail11EmptyKernelIvEEvv:
	.zero		896


//--------------------- .nv.constant0._Z7gpuInitIdEvPT_m --------------------------
	.section	.nv.constant0._Z7gpuInitIdEvPT_m,"a",@progbits
	.sectionflags	@""
	.align	4
.nv.constant0._Z7gpuInitIdEvPT_m:
	.zero		912


//--------------------- SYMBOLS --------------------------

	.type		.nv.reservedSmem.offset0,@object
	.size		.nv.reservedSmem.offset0,0x4
	.type		.nv.reservedSmem.cap,@object
	.size		.nv.reservedSmem.cap,0x4
